def attn_fwd(
    Q,
    K,
    V,
    Out,
    Lse,
    sm_scale,
    stride_qz,
    stride_qh,
    stride_qm,
    stride_qk,
    stride_kz,
    stride_kh,
    stride_kn,
    stride_kk,
    stride_vz,
    stride_vh,
    stride_vn,
    stride_vk,
    stride_oz,
    stride_oh,
    stride_om,
    stride_ok,
    seqlen_q,
    seqlen_k,
    BLOCK_M: tl.constexpr,
    BLOCK_N: tl.constexpr,
    HEAD_DIM: tl.constexpr,
    CAUSAL: tl.constexpr,
):
    start_m = tl.program_id(0)
    off_hz = tl.program_id(1)
    q_off = off_hz * stride_qh
    k_off = off_hz * stride_kh
    v_off = off_hz * stride_vh
    offs_m = start_m * BLOCK_M + tl.arange(0, BLOCK_M)
    offs_d = tl.arange(0, HEAD_DIM)
    offs_n = tl.arange(0, BLOCK_N)
    q_ptrs = Q + q_off + offs_m[:, None] * stride_qm + offs_d[None, :] * stride_qk
    k_ptrs = K + k_off + offs_d[:, None] * stride_kk + offs_n[None, :] * stride_kn
    v_ptrs = V + v_off + offs_n[:, None] * stride_vn + offs_d[None, :] * stride_vk
    m_i = tl.full([BLOCK_M], float("-inf"), dtype=tl.float32)
    l_i = tl.zeros([BLOCK_M], dtype=tl.float32) + 1.0
    acc = tl.zeros([BLOCK_M, HEAD_DIM], dtype=tl.float32)
    q = tl.load(q_ptrs)
    acc, l_i, m_i = _attn_fwd_inner(
        acc,
        l_i,
        m_i,
        q,
        k_ptrs,
        v_ptrs,
        sm_scale,
        stride_kn,
        stride_vn,
        start_m,
        seqlen_k,
        BLOCK_M,
        BLOCK_N,
        HEAD_DIM,
        CAUSAL,
    )
    acc = acc / l_i[:, None]
    lse = m_i + tl.math.log2(l_i) / 1.4426950408889634
    o_ptrs = (
        Out
        + off_hz * stride_oh
        + offs_m[:, None] * stride_om
        + offs_d[None, :] * stride_ok
    )
    tl.store(o_ptrs, acc.to(Out.dtype.element_ty))
    tl.store(Lse + off_hz * seqlen_q + offs_m, lse)

# config = {"BLOCK_M": 32, "BLOCK_N": 16, "HEAD_DIM": 32, "arch": "sm_90", "causal": true, "dtype": "fp16", "num_stages": 2, "num_warps": 4}
# arch = sm_90


// ===== COMPILED SASS (sm_90a) =====

	.target	sm_90a

	.elftype	@"ET_EXEC"


//--------------------- .note.nv.tkinfo           --------------------------
	.section	.note.nv.tkinfo,"",@"SHT_NOTE"
	.sectionflags	@"SHF_NOTE_NV_TKINFO"
	.tkinfo
        /*0018*/ 	.word	0x00000002
        /*0030*/ 	.string	""
        /*0030*/ 	.string	"ptxas"
        /*0030*/ 	.string	"Cuda compilation tools, release 13.0, V13.0.88"
        /*0030*/ 	.string	"Build cuda_13.0.r13.0/compiler.36424714_0"
        /*0030*/ 	.string	"-v  -suppress-debug-info  -lineinfo  -arch sm_90a "



//--------------------- .note.nv.cuinfo           --------------------------
	.section	.note.nv.cuinfo,"",@"SHT_NOTE"
	.sectionflags	@"SHF_NOTE_NV_CUINFO"
        /*0018*/ 	.short	0x0002
        /*001a*/ 	.short	0x005a
        /*001c*/ 	.short	0x0082
	.zero		2


//--------------------- .nv.info                  --------------------------
	.section	.nv.info,"",@"SHT_CUDA_INFO"
	.align	4


	//----- nvinfo : EIATTR_REGCOUNT
	.align		4
        /*0000*/ 	.byte	0x04, 0x2f
        /*0002*/ 	.short	(.L_2 - .L_1)
	.align		4
.L_1:
        /*0004*/ 	.word	index@(attn_fwd)
        /*0008*/ 	.word	0x00000048


	//----- nvinfo : EIATTR_FRAME_SIZE
	.align		4
.L_2:
        /*000c*/ 	.byte	0x04, 0x11
        /*000e*/ 	.short	(.L_4 - .L_3)
	.align		4
.L_3:
        /*0010*/ 	.word	index@(attn_fwd)
        /*0014*/ 	.word	0x00000000


	//----- nvinfo : EIATTR_MIN_STACK_SIZE
	.align		4
.L_4:
        /*0018*/ 	.byte	0x04, 0x12
        /*001a*/ 	.short	(.L_6 - .L_5)
	.align		4
.L_5:
        /*001c*/ 	.word	index@(attn_fwd)
        /*0020*/ 	.word	0x00000000
.L_6:


//--------------------- .nv.compat                --------------------------
	.section	.nv.compat,"",@"SHT_CUDA_COMPAT_INFO"
	.align	4
        /*0000*/ 	.byte	0x02, 0x09, 0x01, 0x00, 0x02, 0x02, 0x01, 0x00, 0x02, 0x05, 0x05, 0x00, 0x03, 0x07, 0x01, 0x01
        /*0010*/ 	.byte	0x02, 0x03, 0x00, 0x00, 0x02, 0x06, 0x01, 0x00, 0x04, 0x0b, 0x08, 0x00, 0x00, 0x00, 0x00, 0x00
        /*0020*/ 	.byte	0x00, 0x00, 0x00, 0x00


//--------------------- .nv.info.attn_fwd         --------------------------
	.section	.nv.info.attn_fwd,"",@"SHT_CUDA_INFO"
	.sectionflags	@""
	.align	4


	//----- nvinfo : EIATTR_CUDA_API_VERSION
	.align		4
        /*0000*/ 	.byte	0x04, 0x37
        /*0002*/ 	.short	(.L_8 - .L_7)
.L_7:
        /*0004*/ 	.word	0x00000082


	//----- nvinfo : EIATTR_KPARAM_INFO
	.align		4
.L_8:
        /*0008*/ 	.byte	0x04, 0x17
        /*000a*/ 	.short	(.L_10 - .L_9)
.L_9:
        /*000c*/ 	.word	0x00000000
        /*0010*/ 	.short	0x0019
        /*0012*/ 	.short	0x0080
        /*0014*/ 	.byte	0x00, 0xf4, 0x21, 0x00


	//----- nvinfo : EIATTR_KPARAM_INFO
	.align		4
.L_10:
        /*0018*/ 	.byte	0x04, 0x17
        /*001a*/ 	.short	(.L_12 - .L_11)
.L_11:
        /*001c*/ 	.word	0x00000000
        /*0020*/ 	.short	0x0018
        /*0022*/ 	.short	0x0078
        /*0024*/ 	.byte	0x00, 0xf4, 0x21, 0x00


	//----- nvinfo : EIATTR_KPARAM_INFO
	.align		4
.L_12:
        /*0028*/ 	.byte	0x04, 0x17
        /*002a*/ 	.short	(.L_14 - .L_13)
.L_13:
        /*002c*/ 	.word	0x00000000
        /*0030*/ 	.short	0x0017
        /*0032*/ 	.short	0x0070
        /*0034*/ 	.byte	0x00, 0xf0, 0x11, 0x00


	//----- nvinfo : EIATTR_KPARAM_INFO
	.align		4
.L_14:
        /*0038*/ 	.byte	0x04, 0x17
        /*003a*/ 	.short	(.L_16 - .L_15)
.L_15:
        /*003c*/ 	.word	0x00000000
        /*0040*/ 	.short	0x0016
        /*0042*/ 	.short	0x006c
        /*0044*/ 	.byte	0x00, 0xf0, 0x11, 0x00


	//----- nvinfo : EIATTR_KPARAM_INFO
	.align		4
.L_16:
        /*0048*/ 	.byte	0x04, 0x17
        /*004a*/ 	.short	(.L_18 - .L_17)
.L_17:
        /*004c*/ 	.word	0x00000000
        /*0050*/ 	.short	0x0015
        /*0052*/ 	.short	0x0068
        /*0054*/ 	.byte	0x00, 0xf0, 0x11, 0x00


	//----- nvinfo : EIATTR_KPARAM_INFO
	.align		4
.L_18:
        /*0058*/ 	.byte	0x04, 0x17
        /*005a*/ 	.short	(.L_20 - .L_19)
.L_19:
        /*005c*/ 	.word	0x00000000
        /*0060*/ 	.short	0x0014
        /*0062*/ 	.short	0x0064
        /*0064*/ 	.byte	0x00, 0xf0, 0x11, 0x00


	//----- nvinfo : EIATTR_KPARAM_INFO
	.align		4
.L_20:
        /*0068*/ 	.byte	0x04, 0x17
        /*006a*/ 	.short	(.L_22 - .L_21)
.L_21:
        /*006c*/ 	.word	0x00000000
        /*0070*/ 	.short	0x0013
        /*0072*/ 	.short	0x0060
        /*0074*/ 	.byte	0x00, 0xf0, 0x11, 0x00


	//----- nvinfo : EIATTR_KPARAM_INFO
	.align		4
.L_22:
        /*0078*/ 	.byte	0x04, 0x17
        /*007a*/ 	.short	(.L_24 - .L_23)
.L_23:
        /*007c*/ 	.word	0x00000000
        /*0080*/ 	.short	0x0012
        /*0082*/ 	.short	0x005c
        /*0084*/ 	.byte	0x00, 0xf0, 0x11, 0x00


	//----- nvinfo : EIATTR_KPARAM_INFO
	.align		4
.L_24:
        /*0088*/ 	.byte	0x04, 0x17
        /*008a*/ 	.short	(.L_26 - .L_25)
.L_25:
        /*008c*/ 	.word	0x00000000
        /*0090*/ 	.short	0x0011
        /*0092*/ 	.short	0x0058
        /*0094*/ 	.byte	0x00, 0xf0, 0x11, 0x00


	//----- nvinfo : EIATTR_KPARAM_INFO
	.align		4
.L_26:
        /*0098*/ 	.byte	0x04, 0x17
        /*009a*/ 	.short	(.L_28 - .L_27)
.L_27:
        /*009c*/ 	.word	0x00000000
        /*00a0*/ 	.short	0x0010
        /*00a2*/ 	.short	0x0054
        /*00a4*/ 	.byte	0x00, 0xf0, 0x11, 0x00


	//----- nvinfo : EIATTR_KPARAM_INFO
	.align		4
.L_28:
        /*00a8*/ 	.byte	0x04, 0x17
        /*00aa*/ 	.short	(.L_30 - .L_29)
.L_29:
        /*00ac*/ 	.word	0x00000000
        /*00b0*/ 	.short	0x000f
        /*00b2*/ 	.short	0x0050
        /*00b4*/ 	.byte	0x00, 0xf0, 0x11, 0x00


	//----- nvinfo : EIATTR_KPARAM_INFO
	.align		4
.L_30:
        /*00b8*/ 	.byte	0x04, 0x17
        /*00ba*/ 	.short	(.L_32 - .L_31)
.L_31:
        /*00bc*/ 	.word	0x00000000
        /*00c0*/ 	.short	0x000e
        /*00c2*/ 	.short	0x004c
        /*00c4*/ 	.byte	0x00, 0xf0, 0x11, 0x00


	//----- nvinfo : EIATTR_KPARAM_INFO
	.align		4
.L_32:
        /*00c8*/ 	.byte	0x04, 0x17
        /*00ca*/ 	.short	(.L_34 - .L_33)
.L_33:
        /*00cc*/ 	.word	0x00000000
        /*00d0*/ 	.short	0x000d
        /*00d2*/ 	.short	0x0048
        /*00d4*/ 	.byte	0x00, 0xf0, 0x11, 0x00


	//----- nvinfo : EIATTR_KPARAM_INFO
	.align		4
.L_34:
        /*00d8*/ 	.byte	0x04, 0x17
        /*00da*/ 	.short	(.L_36 - .L_35)
.L_35:
        /*00dc*/ 	.word	0x00000000
        /*00e0*/ 	.short	0x000c
        /*00e2*/ 	.short	0x0044
        /*00e4*/ 	.byte	0x00, 0xf0, 0x11, 0x00


	//----- nvinfo : EIATTR_KPARAM_INFO
	.align		4
.L_36:
        /*00e8*/ 	.byte	0x04, 0x17
        /*00ea*/ 	.short	(.L_38 - .L_37)
.L_37:
        /*00ec*/ 	.word	0x00000000
        /*00f0*/ 	.short	0x000b
        /*00f2*/ 	.short	0x0040
        /*00f4*/ 	.byte	0x00, 0xf0, 0x11, 0x00


	//----- nvinfo : EIATTR_KPARAM_INFO
	.align		4
.L_38:
        /*00f8*/ 	.byte	0x04, 0x17
        /*00fa*/ 	.short	(.L_40 - .L_39)
.L_39:
        /*00fc*/ 	.word	0x00000000
        /*0100*/ 	.short	0x000a
        /*0102*/ 	.short	0x003c
        /*0104*/ 	.byte	0x00, 0xf0, 0x11, 0x00


	//----- nvinfo : EIATTR_KPARAM_INFO
	.align		4
.L_40:
        /*0108*/ 	.byte	0x04, 0x17
        /*010a*/ 	.short	(.L_42 - .L_41)
.L_41:
        /*010c*/ 	.word	0x00000000
        /*0110*/ 	.short	0x0009
        /*0112*/ 	.short	0x0038
        /*0114*/ 	.byte	0x00, 0xf0, 0x11, 0x00


	//----- nvinfo : EIATTR_KPARAM_INFO
	.align		4
.L_42:
        /*0118*/ 	.byte	0x04, 0x17
        /*011a*/ 	.short	(.L_44 - .L_43)
.L_43:
        /*011c*/ 	.word	0x00000000
        /*0120*/ 	.short	0x0008
        /*0122*/ 	.short	0x0034
        /*0124*/ 	.byte	0x00, 0xf0, 0x11, 0x00


	//----- nvinfo : EIATTR_KPARAM_INFO
	.align		4
.L_44:
        /*0128*/ 	.byte	0x04, 0x17
        /*012a*/ 	.short	(.L_46 - .L_45)
.L_45:
        /*012c*/ 	.word	0x00000000
        /*0130*/ 	.short	0x0007
        /*0132*/ 	.short	0x0030
        /*0134*/ 	.byte	0x00, 0xf0, 0x11, 0x00


	//----- nvinfo : EIATTR_KPARAM_INFO
	.align		4
.L_46:
        /*0138*/ 	.byte	0x04, 0x17
        /*013a*/ 	.short	(.L_48 - .L_47)
.L_47:
        /*013c*/ 	.word	0x00000000
        /*0140*/ 	.short	0x0006
        /*0142*/ 	.short	0x002c
        /*0144*/ 	.byte	0x00, 0xf0, 0x11, 0x00


	//----- nvinfo : EIATTR_KPARAM_INFO
	.align		4
.L_48:
        /*0148*/ 	.byte	0x04, 0x17
        /*014a*/ 	.short	(.L_50 - .L_49)
.L_49:
        /*014c*/ 	.word	0x00000000
        /*0150*/ 	.short	0x0005
        /*0152*/ 	.short	0x0028
        /*0154*/ 	.byte	0x00, 0xf0, 0x11, 0x00


	//----- nvinfo : EIATTR_KPARAM_INFO
	.align		4
.L_50:
        /*0158*/ 	.byte	0x04, 0x17
        /*015a*/ 	.short	(.L_52 - .L_51)
.L_51:
        /*015c*/ 	.word	0x00000000
        /*0160*/ 	.short	0x0004
        /*0162*/ 	.short	0x0020
        /*0164*/ 	.byte	0x00, 0xf4, 0x21, 0x00


	//----- nvinfo : EIATTR_KPARAM_INFO
	.align		4
.L_52:
        /*0168*/ 	.byte	0x04, 0x17
        /*016a*/ 	.short	(.L_54 - .L_53)
.L_53:
        /*016c*/ 	.word	0x00000000
        /*0170*/ 	.short	0x0003
        /*0172*/ 	.short	0x0018
        /*0174*/ 	.byte	0x00, 0xf4, 0x21, 0x00


	//----- nvinfo : EIATTR_KPARAM_INFO
	.align		4
.L_54:
        /*0178*/ 	.byte	0x04, 0x17
        /*017a*/ 	.short	(.L_56 - .L_55)
.L_55:
        /*017c*/ 	.word	0x00000000
        /*0180*/ 	.short	0x0002
        /*0182*/ 	.short	0x0010
        /*0184*/ 	.byte	0x00, 0xf4, 0x21, 0x00


	//----- nvinfo : EIATTR_KPARAM_INFO
	.align		4
.L_56:
        /*0188*/ 	.byte	0x04, 0x17
        /*018a*/ 	.short	(.L_58 - .L_57)
.L_57:
        /*018c*/ 	.word	0x00000000
        /*0190*/ 	.short	0x0001
        /*0192*/ 	.short	0x0008
        /*0194*/ 	.byte	0x00, 0xf4, 0x21, 0x00


	//----- nvinfo : EIATTR_KPARAM_INFO
	.align		4
.L_58:
        /*0198*/ 	.byte	0x04, 0x17
        /*019a*/ 	.short	(.L_60 - .L_59)
.L_59:
        /*019c*/ 	.word	0x00000000
        /*01a0*/ 	.short	0x0000
        /*01a2*/ 	.short	0x0000
        /*01a4*/ 	.byte	0x00, 0xf4, 0x21, 0x00


	//----- nvinfo : EIATTR_SPARSE_MMA_MASK
	.align		4
.L_60:
        /*01a8*/ 	.byte	0x03, 0x50
        /*01aa*/ 	.short	0x0000


	//----- nvinfo : EIATTR_MAXREG_COUNT
	.align		4
        /*01ac*/ 	.byte	0x03, 0x1b
        /*01ae*/ 	.short	0x00ff


	//----- nvinfo : EIATTR_NUM_BARRIERS
	.align		4
        /*01b0*/ 	.byte	0x02, 0x4c
        /*01b2*/ 	.byte	0x01
	.zero		1


	//----- nvinfo : EIATTR_MERCURY_ISA_VERSION
	.align		4
        /*01b4*/ 	.byte	0x03, 0x5f
        /*01b6*/ 	.short	0x0101


	//----- nvinfo : EIATTR_COOP_GROUP_MASK_REGIDS
	.align		4
        /*01b8*/ 	.byte	0x04, 0x29
        /*01ba*/ 	.short	(.L_62 - .L_61)


	//   ....[0]....
.L_61:
        /*01bc*/ 	.word	0xffffffff


	//   ....[1]....
        /*01c0*/ 	.word	0xffffffff


	//   ....[2]....
        /*01c4*/ 	.word	0xffffffff


	//   ....[3]....
        /*01c8*/ 	.word	0xffffffff


	//   ....[4]....
        /*01cc*/ 	.word	0xffffffff


	//   ....[5]....
        /*01d0*/ 	.word	0xffffffff


	//   ....[6]....
        /*01d4*/ 	.word	0xffffffff


	//   ....[7]....
        /*01d8*/ 	.word	0xffffffff


	//----- nvinfo : EIATTR_COOP_GROUP_INSTR_OFFSETS
	.align		4
.L_62:
        /*01dc*/ 	.byte	0x04, 0x28
        /*01de*/ 	.short	(.L_64 - .L_63)


	//   ....[0]....
.L_63:
        /*01e0*/ 	.word	0x00001050


	//   ....[1]....
        /*01e4*/ 	.word	0x000010b0


	//   ....[2]....
        /*01e8*/ 	.word	0x000010d0


	//   ....[3]....
        /*01ec*/ 	.word	0x000010f0


	//   ....[4]....
        /*01f0*/ 	.word	0x000013f0


	//   ....[5]....
        /*01f4*/ 	.word	0x00001400


	//   ....[6]....
        /*01f8*/ 	.word	0x00001520


	//   ....[7]....
        /*01fc*/ 	.word	0x00001540


	//----- nvinfo : EIATTR_EXIT_INSTR_OFFSETS
	.align		4
.L_64:
        /*0200*/ 	.byte	0x04, 0x1c
        /*0202*/ 	.short	(.L_66 - .L_65)


	//   ....[0]....
.L_65:
        /*0204*/ 	.word	0x000024e0


	//   ....[1]....
        /*0208*/ 	.word	0x00002510


	//----- nvinfo : EIATTR_REQNTID
	.align		4
.L_66:
        /*020c*/ 	.byte	0x04, 0x10
        /*020e*/ 	.short	(.L_68 - .L_67)
.L_67:
        /*0210*/ 	.word	0x00000080
        /*0214*/ 	.word	0x00000001
        /*0218*/ 	.word	0x00000001


	//----- nvinfo : EIATTR_CBANK_PARAM_SIZE
	.align		4
.L_68:
        /*021c*/ 	.byte	0x03, 0x19
        /*021e*/ 	.short	0x0088


	//----- nvinfo : EIATTR_PARAM_CBANK
	.align		4
        /*0220*/ 	.byte	0x04, 0x0a
        /*0222*/ 	.short	(.L_70 - .L_69)
	.align		4
.L_69:
        /*0224*/ 	.word	index@(.nv.constant0.attn_fwd)
        /*0228*/ 	.short	0x0210
        /*022a*/ 	.short	0x0088


	//----- nvinfo : EIATTR_SW_WAR
	.align		4
.L_70:
        /*022c*/ 	.byte	0x04, 0x36
        /*022e*/ 	.short	(.L_72 - .L_71)
.L_71:
        /*0230*/ 	.word	0x00000008
.L_72:


//--------------------- .nv.callgraph             --------------------------
	.section	.nv.callgraph,"",@"SHT_CUDA_CALLGRAPH"
	.align	4
	.sectionentsize	8
	.align		4
        /*0000*/ 	.word	0x00000000
	.align		4
        /*0004*/ 	.word	0xffffffff
	.align		4
        /*0008*/ 	.word	0x00000000
	.align		4
        /*000c*/ 	.word	0xfffffffe
	.align		4
        /*0010*/ 	.word	0x00000000
	.align		4
        /*0014*/ 	.word	0xfffffffd
	.align		4
        /*0018*/ 	.word	0x00000000
	.align		4
        /*001c*/ 	.word	0xfffffffc


//--------------------- .nv.constant4             --------------------------
	.section	.nv.constant4,"a",@progbits
	.align	8
	.align		8
.nv.constant4:
        /*0000*/ 	.dword	_$_str


//--------------------- .text.attn_fwd            --------------------------
	.section	.text.attn_fwd,"ax",@progbits
	.align	128
        .global         attn_fwd
        .type           attn_fwd,@function
        .size           attn_fwd,(.L_x_3 - attn_fwd)
        .other          attn_fwd,@"STO_CUDA_ENTRY STV_DEFAULT"
attn_fwd:
.text.attn_fwd:
[----:B------:R-:W-:Y:S08]  /*0000*/  LDC R1, c[0x0][0x28] ;  /* 0x00000a00ff017b82 */ /* 0x000ff00000000800 */
[----:B------:R-:W0:Y:S01]  /*0010*/  S2UR UR6, SR_CTAID.X ;  /* 0x00000000000679c3 */ /* 0x000e220000002500 */
[----:B------:R-:W1:Y:S01]  /*0020*/  S2R R8, SR_TID.X ;  /* 0x0000000000087919 */ /* 0x000e620000002100 */
[----:B------:R-:W-:Y:S01]  /*0030*/  ULDC.64 UR4, c[0x0][0x240] ;  /* 0x0000900000047ab9 */ /* 0x000fe20000000a00 */
[----:B------:R-:W-:-:S05]  /*0040*/  ULDC.64 UR14, c[0x0][0x208] ;  /* 0x00008200000e7ab9 */ /* 0x000fca0000000a00 */
[----:B------:R-:W2:Y:S08]  /*0050*/  S2UR UR9, SR_CTAID.Y ;  /* 0x00000000000979c3 */ /* 0x000eb00000002600 */
[----:B------:R-:W3:Y:S01]  /*0060*/  LDC R16, c[0x0][0x248] ;  /* 0x00009200ff107b82 */ /* 0x000ee20000000800 */
[----:B0-----:R-:W-:-:S07]  /*0070*/  USHF.L.U32 UR6, UR6, 0x5, URZ ;  /* 0x0000000506067899 */ /* 0x001fce000800063f */
[----:B------:R-:W0:Y:S01]  /*0080*/  LDC.64 R20, c[0x0][0x210] ;  /* 0x00008400ff147b82 */ /* 0x000e220000000a00 */
[----:B------:R-:W-:Y:S01]  /*0090*/  IMAD.U32 R47, RZ, RZ, UR6 ;  /* 0x00000006ff2f7e24 */ /* 0x000fe2000f8e00ff */
[----:B--2---:R-:W-:Y:S01]  /*00a0*/  UIMAD UR4, UR9, UR4, URZ ;  /* 0x00000004090472a4 */ /* 0x004fe2000f8e023f */
[----:B-1----:R-:W-:-:S03]  /*00b0*/  SHF.R.U32.HI R2, RZ, 0x5, R8 ;  /* 0x00000005ff027819 */ /* 0x002fc60000011608 */
[----:B------:R-:W-:Y:S01]  /*00c0*/  LOP3.LUT R47, R47, 0x1f, R8, 0xf8, !PT ;  /* 0x0000001f2f2f7812 */ /* 0x000fe200078ef808 */
[----:B------:R-:W-:Y:S01]  /*00d0*/  USHF.L.U32 UR7, UR4, 0x1, URZ ;  /* 0x0000000104077899 */ /* 0x000fe2000800063f */
[----:B------:R-:W-:-:S03]  /*00e0*/  SGXT.U32 R2, R2, 0x2 ;  /* 0x000000020202781a */ /* 0x000fc60000000000 */
[----:B------:R-:W-:Y:S01]  /*00f0*/  IMAD R0, R47, UR5, RZ ;  /* 0x000000052f007c24 */ /* 0x000fe2000f8e02ff */
[----:B------:R-:W-:Y:S01]  /*0100*/  UIMAD.WIDE UR4, UR4, 0x2, URZ ;  /* 0x00000002040478a5 */ /* 0x000fe2000f8e023f */
[----:B---3--:R-:W-:Y:S02]  /*0110*/  IMAD R5, R2, R16, RZ ;  /* 0x0000001002057224 */ /* 0x008fe400078e02ff */
[----:B------:R-:W-:Y:S02]  /*0120*/  IMAD.SHL.U32 R3, R0, 0x2, RZ ;  /* 0x0000000200037824 */ /* 0x000fe400078e00ff */
[----:B------:R-:W-:Y:S02]  /*0130*/  IMAD R7, R16, 0x4, R5 ;  /* 0x0000000410077824 */ /* 0x000fe400078e0205 */
[----:B------:R-:W-:Y:S01]  /*0140*/  IMAD.HI R0, R0, 0x2, RZ ;  /* 0x0000000200007827 */ /* 0x000fe200078e02ff */
[----:B0-----:R-:W-:Y:S02]  /*0150*/  IADD3 R20, P0, P1, R3, UR7, R20 ;  /* 0x0000000703147c10 */ /* 0x001fe4000f91e014 */
[----:B------:R-:W-:-:S02]  /*0160*/  LEA R3, R16, R7, 0x2 ;  /* 0x0000000710037211 */ /* 0x000fc400078e10ff */
[----:B------:R-:W-:Y:S02]  /*0170*/  IADD3.X R22, R0, UR5, R21, P0, P1 ;  /* 0x0000000500167c10 */ /* 0x000fe400087e2415 */
[-C--:B------:R-:W-:Y:S01]  /*0180*/  LEA R10, P1, R3, R20.reuse, 0x1 ;  /* 0x00000014030a7211 */ /* 0x080fe200078208ff */
[C---:B------:R-:W-:Y:S01]  /*0190*/  IMAD R9, R16.reuse, 0x4, R3 ;  /* 0x0000000410097824 */ /* 0x040fe200078e0203 */
[----:B------:R-:W-:Y:S02]  /*01a0*/  LEA R4, P0, R5, R20, 0x1 ;  /* 0x0000001405047211 */ /* 0x000fe400078008ff */
[-C--:B------:R-:W-:Y:S01]  /*01b0*/  LEA.HI.X.SX32 R11, R3, R22.reuse, 0x1, P1 ;  /* 0x00000016030b7211 */ /* 0x080fe200008f0eff */
[----:B------:R-:W-:Y:S01]  /*01c0*/  IMAD R3, R16, 0x4, R9 ;  /* 0x0000000410037824 */ /* 0x000fe200078e0209 */
[----:B------:R-:W-:Y:S02]  /*01d0*/  LEA.HI.X.SX32 R5, R5, R22, 0x1, P0 ;  /* 0x0000001605057211 */ /* 0x000fe400000f0eff */
[----:B------:R-:W-:Y:S01]  /*01e0*/  LEA.HI R0, R8, 0x1c, RZ, 0x1b ;  /* 0x0000001c08007811 */ /* 0x000fe200078fd8ff */
[----:B------:R-:W-:Y:S01]  /*01f0*/  IMAD R18, R16, 0x4, R3 ;  /* 0x0000000410127824 */ /* 0x000fe200078e0203 */
[-C--:B------:R-:W-:Y:S01]  /*0200*/  LEA R6, P0, R7, R20.reuse, 0x1 ;  /* 0x0000001407067211 */ /* 0x080fe200078008ff */
[----:B------:R0:W2:Y:S01]  /*0210*/  LDG.E.U16 R21, desc[UR14][R10.64] ;  /* 0x0000000e0a157981 */ /* 0x0000a2000c1e1500 */
[----:B------:R-:W-:Y:S01]  /*0220*/  LEA R12, P1, R9, R20, 0x1 ;  /* 0x00000014090c7211 */ /* 0x000fe200078208ff */
[----:B------:R-:W-:Y:S01]  /*0230*/  IMAD R17, R0, R16, RZ ;  /* 0x0000001000117224 */ /* 0x000fe200078e02ff */
[----:B------:R-:W-:Y:S01]  /*0240*/  LEA.HI.X.SX32 R7, R7, R22, 0x1, P0 ;  /* 0x0000001607077211 */ /* 0x000fe200000f0eff */
[----:B------:R1:W3:Y:S01]  /*0250*/  LDG.E.U16 R19, desc[UR14][R4.64] ;  /* 0x0000000e04137981 */ /* 0x0002e2000c1e1500 */
[----:B------:R-:W-:-:S02]  /*0260*/  LEA R14, P0, R3, R20, 0x1 ;  /* 0x00000014030e7211 */ /* 0x000fc400078008ff */
[----:B------:R-:W-:Y:S02]  /*0270*/  LEA R0, R16, R18, 0x2 ;  /* 0x0000001210007211 */ /* 0x000fe400078e10ff */
[-C--:B------:R-:W-:Y:S01]  /*0280*/  LEA.HI.X.SX32 R13, R9, R22.reuse, 0x1, P1 ;  /* 0x00000016090d7211 */ /* 0x080fe200008f0eff */
[----:B------:R-:W4:Y:S01]  /*0290*/  LDG.E.U16 R7, desc[UR14][R6.64] ;  /* 0x0000000e06077981 */ /* 0x000f22000c1e1500 */
[----:B------:R-:W-:Y:S02]  /*02a0*/  LEA.HI.X.SX32 R15, R3, R22, 0x1, P0 ;  /* 0x00000016030f7211 */ /* 0x000fe400000f0eff */
[-C--:B0-----:R-:W-:Y:S02]  /*02b0*/  LEA R10, P1, R0, R20.reuse, 0x1 ;  /* 0x00000014000a7211 */ /* 0x081fe400078208ff */
[-C--:B------:R-:W-:Y:S01]  /*02c0*/  LEA R16, P2, R17, R20.reuse, 0x1 ;  /* 0x0000001411107211 */ /* 0x080fe200078408ff */
[----:B------:R-:W5:Y:S01]  /*02d0*/  LDG.E.U16 R13, desc[UR14][R12.64] ;  /* 0x0000000e0c0d7981 */ /* 0x000f62000c1e1500 */
[----:B-1----:R-:W-:-:S02]  /*02e0*/  LEA R4, P0, R18, R20, 0x1 ;  /* 0x0000001412047211 */ /* 0x002fc400078008ff */
[-C--:B------:R-:W-:Y:S01]  /*02f0*/  LEA.HI.X.SX32 R11, R0, R22.reuse, 0x1, P1 ;  /* 0x00000016000b7211 */ /* 0x080fe200008f0eff */
[----:B------:R-:W4:Y:S01]  /*0300*/  LDG.E.U16 R15, desc[UR14][R14.64] ;  /* 0x0000000e0e0f7981 */ /* 0x000f22000c1e1500 */
[-C--:B------:R-:W-:Y:S02]  /*0310*/  LEA.HI.X.SX32 R17, R17, R22.reuse, 0x1, P2 ;  /* 0x0000001611117211 */ /* 0x080fe400010f0eff */
[----:B------:R-:W-:Y:S02]  /*0320*/  LEA.HI.X.SX32 R5, R18, R22, 0x1, P0 ;  /* 0x0000001612057211 */ /* 0x000fe400000f0eff */
[----:B------:R-:W5:Y:S04]  /*0330*/  LDG.E.U16 R11, desc[UR14][R10.64] ;  /* 0x0000000e0a0b7981 */ /* 0x000f68000c1e1500 */
[----:B------:R0:W5:Y:S04]  /*0340*/  LDG.E.U16 R5, desc[UR14][R4.64] ;  /* 0x0000000e04057981 */ /* 0x000168000c1e1500 */
[----:B------:R-:W5:Y:S01]  /*0350*/  LDG.E.U16 R17, desc[UR14][R16.64] ;  /* 0x0000000e10117981 */ /* 0x000f62000c1e1500 */
[----:B------:R-:W1:Y:S01]  /*0360*/  S2UR UR8, SR_CgaCtaId ;  /* 0x00000000000879c3 */ /* 0x000e620000008800 */
[----:B------:R-:W-:Y:S01]  /*0370*/  UIADD3 UR16, UR6, 0x20, URZ ;  /* 0x0000002006107890 */ /* 0x000fe2000fffe03f */
[----:B------:R-:W-:-:S03]  /*0380*/  SHF.R.S32.HI R0, RZ, 0x6, R8 ;  /* 0x00000006ff007819 */ /* 0x000fc60000011408 */
[----:B------:R-:W-:Y:S01]  /*0390*/  UISETP.GE.AND UP0, UPT, UR16, 0x1, UPT ;  /* 0x000000011000788c */ /* 0x000fe2000bf06270 */
[----:B------:R-:W-:Y:S01]  /*03a0*/  SGXT R0, R0, 0x1 ;  /* 0x000000010000781a */ /* 0x000fe20000000200 */
[----:B------:R-:W-:Y:S01]  /*03b0*/  IMAD.SHL.U32 R9, R8, 0x2, RZ ;  /* 0x0000000208097824 */ /* 0x000fe200078e00ff */
[----:B------:R-:W-:Y:S02]  /*03c0*/  UMOV UR4, 0x400 ;  /* 0x0000040000047882 */ /* 0x000fe40000000000 */
[----:B------:R-:W-:Y:S02]  /*03d0*/  LOP3.LUT R0, R0, 0x90, RZ, 0xc0, !PT ;  /* 0x0000009000007812 */ /* 0x000fe400078ec0ff */
[----:B------:R-:W-:Y:S02]  /*03e0*/  PLOP3.LUT P0, PT, PT, PT, UP0, 0x80, 0x0 ;  /* 0x000000000000781c */ /* 0x000fe40003f0f008 */
[----:B------:R-:W-:-:S04]  /*03f0*/  LOP3.LUT R46, R0, 0x7e, R9, 0x78, !PT ;  /* 0x0000007e002e7812 */ /* 0x000fc800078e7809 */
[----:B------:R-:W-:Y:S01]  /*0400*/  LOP3.LUT R0, R46, 0x20, RZ, 0x3c, !PT ;  /* 0x000000202e007812 */ /* 0x000fe200078e3cff */
[----:B-1----:R-:W-:Y:S01]  /*0410*/  ULEA UR8, UR8, UR4, 0x18 ;  /* 0x0000000408087291 */ /* 0x002fe2000f8ec03f */
[----:B------:R-:W-:Y:S01]  /*0420*/  IMAD.MOV.U32 R36, RZ, RZ, -0x800000 ;  /* 0xff800000ff247424 */ /* 0x000fe200078e00ff */
[----:B------:R-:W-:Y:S01]  /*0430*/  MOV R45, 0x3f800000 ;  /* 0x3f800000002d7802 */ /* 0x000fe20000000f00 */
[----:B------:R-:W-:Y:S01]  /*0440*/  IMAD.MOV.U32 R3, RZ, RZ, 0x3f800000 ;  /* 0x3f800000ff037424 */ /* 0x000fe200078e00ff */
[----:B------:R-:W-:Y:S01]  /*0450*/  CS2R R24, SRZ ;  /* 0x0000000000187805 */ /* 0x000fe2000001ff00 */
[----:B------:R-:W-:Y:S01]  /*0460*/  IMAD.MOV.U32 R37, RZ, RZ, -0x800000 ;  /* 0xff800000ff257424 */ /* 0x000fe200078e00ff */
[----:B------:R-:W-:Y:S02]  /*0470*/  CS2R R26, SRZ ;  /* 0x00000000001a7805 */ /* 0x000fe4000001ff00 */
[----:B------:R-:W-:Y:S02]  /*0480*/  CS2R R22, SRZ ;  /* 0x0000000000167805 */ /* 0x000fe4000001ff00 */
[----:B------:R-:W-:-:S02]  /*0490*/  CS2R R28, SRZ ;  /* 0x00000000001c7805 */ /* 0x000fc4000001ff00 */
[----:B------:R-:W-:Y:S01]  /*04a0*/  CS2R R30, SRZ ;  /* 0x00000000001e7805 */ /* 0x000fe2000001ff00 */
[C---:B0-----:R-:W-:Y:S01]  /*04b0*/  IMAD.SHL.U32 R4, R8.reuse, 0x40, RZ ;  /* 0x0000004008047824 */ /* 0x041fe200078e00ff */
[C---:B------:R-:W-:Y:S01]  /*04c0*/  LOP3.LUT R6, R8.reuse, 0x10, RZ, 0xc0, !PT ;  /* 0x0000001008067812 */ /* 0x040fe200078ec0ff */
[----:B--2---:R0:W-:Y:S04]  /*04d0*/  STS.U16 [R46+UR8+0x200], R21 ;  /* 0x000200152e007988 */ /* 0x0041e80008000408 */
[----:B---3--:R1:W-:Y:S01]  /*04e0*/  STS.U16 [R46+UR8], R19 ;  /* 0x000000132e007988 */ /* 0x0083e20008000408 */
[----:B0-----:R-:W-:Y:S02]  /*04f0*/  CS2R R20, SRZ ;  /* 0x0000000000147805 */ /* 0x001fe4000001ff00 */
[----:B-1----:R-:W-:Y:S01]  /*0500*/  CS2R R18, SRZ ;  /* 0x0000000000127805 */ /* 0x002fe2000001ff00 */
[----:B----4-:R-:W-:Y:S04]  /*0510*/  STS.U16 [R46+UR8+0x400], R15 ;  /* 0x0004000f2e007988 */ /* 0x010fe80008000408 */
[----:B-----5:R-:W-:Y:S04]  /*0520*/  STS.U16 [R46+UR8+0x600], R11 ;  /* 0x0006000b2e007988 */ /* 0x020fe80008000408 */
[----:B------:R-:W-:Y:S04]  /*0530*/  STS.U16 [R0+UR8+0x100], R7 ;  /* 0x0001000700007988 */ /* 0x000fe80008000408 */
[----:B------:R-:W-:Y:S04]  /*0540*/  STS.U16 [R0+UR8+0x300], R13 ;  /* 0x0003000d00007988 */ /* 0x000fe80008000408 */
[----:B------:R0:W-:Y:S04]  /*0550*/  STS.U16 [R0+UR8+0x500], R5 ;  /* 0x0005000500007988 */ /* 0x0001e80008000408 */
[----:B------:R1:W-:Y:S01]  /*0560*/  STS.U16 [R0+UR8+0x700], R17 ;  /* 0x0007001100007988 */ /* 0x0003e20008000408 */
[----:B0-----:R-:W-:Y:S01]  /*0570*/  IMAD.SHL.U32 R5, R8, 0x8, RZ ;  /* 0x0000000808057824 */ /* 0x001fe200078e00ff */
[----:B-1----:R-:W-:Y:S01]  /*0580*/  CS2R R16, SRZ ;  /* 0x0000000000107805 */ /* 0x002fe2000001ff00 */
[----:B------:R-:W-:Y:S06]  /*0590*/  @!P0 BRA `(.L_x_0) ;  /* 0x0000001000488947 */ /* 0x000fec0003800000 */
[----:B------:R-:W-:Y:S01]  /*05a0*/  LOP3.LUT R4, R4, 0x1c0, RZ, 0xc0, !PT ;  /* 0x000001c004047812 */ /* 0x000fe200078ec0ff */
[----:B------:R-:W-:Y:S01]  /*05b0*/  ULDC.64 UR10, c[0x0][0x250] ;  /* 0x00009400000a7ab9 */ /* 0x000fe20000000a00 */
[----:B------:R-:W-:Y:S01]  /*05c0*/  LOP3.LUT R3, R8, 0x20, RZ, 0xc0, !PT ;  /* 0x0000002008037812 */ /* 0x000fe200078ec0ff */
[----:B------:R-:W-:Y:S01]  /*05d0*/  UIMAD UR4, UR9, UR10, URZ ;  /* 0x0000000a090472a4 */ /* 0x000fe2000f8e023f */
[----:B------:R-:W-:Y:S01]  /*05e0*/  LOP3.LUT R12, R4, 0x30, R5, 0xf8, !PT ;  /* 0x00000030040c7812 */ /* 0x000fe200078ef805 */
[----:B------:R-:W-:Y:S01]  /*05f0*/  ULDC UR5, c[0x0][0x258] ;  /* 0x0000960000057ab9 */ /* 0x000fe20000000800 */
[----:B------:R-:W-:Y:S01]  /*0600*/  SHF.R.U32.HI R4, RZ, 0x2, R8 ;  /* 0x00000002ff047819 */ /* 0x000fe20000011608 */
[----:B------:R-:W0:Y:S01]  /*0610*/  LDC R17, c[0x0][0x268] ;  /* 0x00009a00ff117b82 */ /* 0x000e220000000800 */
[----:B------:R-:W-:Y:S01]  /*0620*/  SHF.R.U32.HI R3, RZ, 0x1, R3 ;  /* 0x00000001ff037819 */ /* 0x000fe20000011603 */
[----:B------:R-:W-:Y:S01]  /*0630*/  ULDC.64 UR12, c[0x0][0x260] ;  /* 0x00009800000c7ab9 */ /* 0x000fe20000000a00 */
[----:B------:R-:W-:Y:S01]  /*0640*/  SGXT.U32 R4, R4, 0x3 ;  /* 0x000000030404781a */ /* 0x000fe20000000000 */
[----:B------:R-:W-:Y:S01]  /*0650*/  ULDC.64 UR18, c[0x0][0x218] ;  /* 0x0000860000127ab9 */ /* 0x000fe20000000a00 */
[----:B------:R-:W-:Y:S01]  /*0660*/  LOP3.LUT R7, R9, 0x10, RZ, 0xc0, !PT ;  /* 0x0000001009077812 */ /* 0x000fe200078ec0ff */
[----:B------:R-:W-:Y:S01]  /*0670*/  ULDC.64 UR20, c[0x0][0x220] ;  /* 0x0000880000147ab9 */ /* 0x000fe20000000a00 */
[----:B------:R-:W-:Y:S01]  /*0680*/  LOP3.LUT R4, R3, UR6, R4, 0xfe, !PT ;  /* 0x0000000603047c12 */ /* 0x000fe2000f8efe04 */
[----:B------:R-:W-:Y:S01]  /*0690*/  UIMAD UR6, UR9, UR12, URZ ;  /* 0x0000000c090672a4 */ /* 0x000fe2000f8e023f */
[----:B------:R-:W-:Y:S01]  /*06a0*/  LOP3.LUT R3, R8, 0x1f, RZ, 0xc0, !PT ;  /* 0x0000001f08037812 */ /* 0x000fe200078ec0ff */
[----:B------:R-:W-:Y:S01]  /*06b0*/  IMAD.MOV.U32 R52, RZ, RZ, -0x800000 ;  /* 0xff800000ff347424 */ /* 0x000fe200078e00ff */
[--C-:B------:R-:W-:Y:S01]  /*06c0*/  SHF.R.S32.HI R11, RZ, 0x2, R8.reuse ;  /* 0x00000002ff0b7819 */ /* 0x100fe20000011408 */
[----:B------:R-:W-:Y:S01]  /*06d0*/  USHF.L.U32 UR7, UR6, 0x1, URZ ;  /* 0x0000000106077899 */ /* 0x000fe2000800063f */
[----:B------:R-:W-:Y:S01]  /*06e0*/  LOP3.LUT R7, R7, 0x20, R8, 0xf8, !PT ;  /* 0x0000002007077812 */ /* 0x000fe200078ef808 */
[----:B------:R-:W-:Y:S01]  /*06f0*/  IMAD R3, R3, UR5, RZ ;  /* 0x0000000503037c24 */ /* 0x000fe2000f8e02ff */
[----:B------:R-:W-:Y:S01]  /*0700*/  LEA R10, R6, UR8, 0x5 ;  /* 0x00000008060a7c11 */ /* 0x000fe2000f8e28ff */
[----:B------:R-:W-:Y:S01]  /*0710*/  USHF.L.U32 UR5, UR4, 0x1, URZ ;  /* 0x0000000104057899 */ /* 0x000fe2000800063f */
[----:B------:R-:W-:Y:S01]  /*0720*/  SGXT R11, R11, 0x1 ;  /* 0x000000010b0b781a */ /* 0x000fe20000000200 */
[----:B------:R-:W-:Y:S01]  /*0730*/  IMAD.MOV.U32 R45, RZ, RZ, 0x3f800000 ;  /* 0x3f800000ff2d7424 */ /* 0x000fe200078e00ff */
[----:B------:R-:W-:Y:S01]  /*0740*/  LOP3.LUT R5, R12, R7, RZ, 0x3c, !PT ;  /* 0x000000070c057212 */ /* 0x000fe200078e3cff */
[----:B------:R-:W-:Y:S01]  /*0750*/  IMAD R15, R6, -0x10, R10 ;  /* 0xfffffff0060f7824 */ /* 0x000fe200078e020a */
[C---:B------:R-:W-:Y:S01]  /*0760*/  LOP3.LUT R7, R8.reuse, 0xf, RZ, 0xc0, !PT ;  /* 0x0000000f08077812 */ /* 0x040fe200078ec0ff */
[----:B------:R-:W-:Y:S01]  /*0770*/  IMAD.U32 R58, RZ, RZ, UR5 ;  /* 0x00000005ff3a7e24 */ /* 0x000fe2000f8e00ff */
[----:B------:R-:W-:Y:S01]  /*0780*/  LOP3.LUT R6, R8, 0x3, RZ, 0xc0, !PT ;  /* 0x0000000308067812 */ /* 0x000fe200078ec0ff */
[----:B------:R-:W-:Y:S01]  /*0790*/  UIMAD.WIDE UR4, UR4, 0x2, URZ ;  /* 0x00000002040478a5 */ /* 0x000fe2000f8e023f */
[----:B------:R-:W-:-:S02]  /*07a0*/  LOP3.LUT R13, R11, 0x90, RZ, 0xc0, !PT ;  /* 0x000000900b0d7812 */ /* 0x000fc400078ec0ff */
[----:B------:R-:W-:Y:S02]  /*07b0*/  CS2R R24, SRZ ;  /* 0x0000000000187805 */ /* 0x000fe4000001ff00 */
[----:B------:R-:W-:Y:S01]  /*07c0*/  IADD3 R5, R5, R10, RZ ;  /* 0x0000000a05057210 */ /* 0x000fe20007ffe0ff */
[----:B------:R-:W-:Y:S01]  /*07d0*/  IMAD R10, R7, UR13, RZ ;  /* 0x0000000d070a7c24 */ /* 0x000fe2000f8e02ff */
[----:B------:R-:W-:Y:S01]  /*07e0*/  MOV R16, UR7 ;  /* 0x0000000700107c02 */ /* 0x000fe20008000f00 */
[----:B------:R-:W-:Y:S01]  /*07f0*/  IMAD.SHL.U32 R7, R3, 0x2, RZ ;  /* 0x0000000203077824 */ /* 0x000fe200078e00ff */
[----:B------:R-:W-:Y:S01]  /*0800*/  MOV R53, 0xff800000 ;  /* 0xff80000000357802 */ /* 0x000fe20000000f00 */
[----:B------:R-:W-:Y:S01]  /*0810*/  IMAD R14, R6, 0x20, R13 ;  /* 0x00000020060e7824 */ /* 0x000fe200078e020d */
[----:B------:R-:W-:Y:S01]  /*0820*/  CS2R R26, SRZ ;  /* 0x00000000001a7805 */ /* 0x000fe2000001ff00 */
[----:B------:R-:W-:Y:S01]  /*0830*/  IMAD.SHL.U32 R11, R10, 0x2, RZ ;  /* 0x000000020a0b7824 */ /* 0x000fe200078e00ff */
[----:B------:R-:W-:Y:S01]  /*0840*/  IADD3 R58, P0, P1, R7, UR18, R58 ;  /* 0x00000012073a7c10 */ /* 0x000fe2000f91e03a */
[----:B------:R-:W-:Y:S01]  /*0850*/  IMAD.HI R3, R3, 0x2, RZ ;  /* 0x0000000203037827 */ /* 0x000fe200078e02ff */
[----:B------:R-:W-:-:S02]  /*0860*/  LOP3.LUT R7, R12, 0x30, R9, 0x78, !PT ;  /* 0x000000300c077812 */ /* 0x000fc400078e7809 */
[----:B------:R-:W-:Y:S02]  /*0870*/  CS2R R18, SRZ ;  /* 0x0000000000127805 */ /* 0x000fe4000001ff00 */
[----:B------:R-:W-:Y:S01]  /*0880*/  LOP3.LUT R14, R14, 0x10, R9, 0x78, !PT ;  /* 0x000000100e0e7812 */ /* 0x000fe200078e7809 */
[----:B------:R-:W-:Y:S01]  /*0890*/  IMAD.HI R10, R10, 0x2, RZ ;  /* 0x000000020a0a7827 */ /* 0x000fe200078e02ff */
[----:B------:R-:W-:Y:S02]  /*08a0*/  SHF.R.U32.HI R9, RZ, 0x4, R8 ;  /* 0x00000004ff097819 */ /* 0x000fe40000011608 */
[----:B------:R-:W-:Y:S02]  /*08b0*/  CS2R R20, SRZ ;  /* 0x0000000000147805 */ /* 0x000fe4000001ff00 */
[----:B------:R-:W-:Y:S01]  /*08c0*/  IADD3 R49, P2, P3, R11, UR20, R16 ;  /* 0x000000140b317c10 */ /* 0x000fe2000fb5e010 */
[----:B------:R-:W-:Y:S01]  /*08d0*/  IMAD R8, R2, UR11, RZ ;  /* 0x0000000b02087c24 */ /* 0x000fe2000f8e02ff */
[----:B------:R-:W-:Y:S01]  /*08e0*/  SGXT.U32 R2, R9, 0x3 ;  /* 0x000000030902781a */ /* 0x000fe20000000000 */
[----:B------:R-:W-:Y:S01]  /*08f0*/  IMAD.U32 R16, RZ, RZ, UR5 ;  /* 0x00000005ff107e24 */ /* 0x000fe2000f8e00ff */
[----:B------:R-:W-:Y:S01]  /*0900*/  UIMAD.WIDE UR4, UR6, 0x2, URZ ;  /* 0x00000002060478a5 */ /* 0x000fe2000f8e023f */
[----:B------:R-:W-:Y:S01]  /*0910*/  IMAD.U32 R9, RZ, RZ, UR11 ;  /* 0x0000000bff097e24 */ /* 0x000fe2000f8e00ff */
[----:B------:R-:W-:Y:S01]  /*0920*/  MOV R12, UR11 ;  /* 0x0000000b000c7c02 */ /* 0x000fe20008000f00 */
[----:B0-----:R-:W-:Y:S01]  /*0930*/  IMAD R11, R2, R17, RZ ;  /* 0x00000011020b7224 */ /* 0x001fe200078e02ff */
[----:B------:R-:W-:Y:S01]  /*0940*/  IADD3.X R16, R3, UR19, R16, P0, P1 ;  /* 0x0000001303107c10 */ /* 0x000fe200087e2410 */
[----:B------:R-:W-:Y:S01]  /*0950*/  IMAD R3, R9, 0x4, R8 ;  /* 0x0000000409037824 */ /* 0x000fe200078e0208 */
[----:B------:R-:W-:Y:S01]  /*0960*/  LEA R64, P0, R8, R58, 0x1 ;  /* 0x0000003a08407211 */ /* 0x000fe200078008ff */
[----:B------:R-:W-:Y:S01]  /*0970*/  IMAD.U32 R13, RZ, RZ, UR5 ;  /* 0x00000005ff0d7e24 */ /* 0x000fe2000f8e00ff */
[----:B------:R-:W-:Y:S01]  /*0980*/  CS2R R22, SRZ ;  /* 0x0000000000167805 */ /* 0x000fe2000001ff00 */
[----:B------:R-:W-:Y:S01]  /*0990*/  IMAD R2, R12, 0x4, R3 ;  /* 0x000000040c027824 */ /* 0x000fe200078e0203 */
[----:B------:R-:W-:Y:S01]  /*09a0*/  LEA R12, R17, R11, 0x3 ;  /* 0x0000000b110c7211 */ /* 0x000fe200078e18ff */
[----:B------:R-:W-:Y:S01]  /*09b0*/  IMAD.IADD R44, R14, 0x1, R15 ;  /* 0x000000010e2c7824 */ /* 0x000fe200078e020f */
[----:B------:R-:W-:Y:S01]  /*09c0*/  IADD3.X R13, R10, UR21, R13, P2, P3 ;  /* 0x000000150a0d7c10 */ /* 0x000fe200097e640d */
[----:B------:R-:W-:Y:S01]  /*09d0*/  IMAD R9, R9, 0x4, R2 ;  /* 0x0000000409097824 */ /* 0x000fe200078e0202 */
[----:B------:R-:W-:-:S02]  /*09e0*/  LEA R10, R17, R12, 0x3 ;  /* 0x0000000c110a7211 */ /* 0x000fc400078e18ff */
[----:B------:R-:W-:Y:S02]  /*09f0*/  CS2R R28, SRZ ;  /* 0x00000000001c7805 */ /* 0x000fe4000001ff00 */
[CC--:B------:R-:W-:Y:S02]  /*0a00*/  LEA R60, P2, R2.reuse, R58.reuse, 0x1 ;  /* 0x0000003a023c7211 */ /* 0x0c0fe400078408ff */
[----:B------:R-:W-:Y:S02]  /*0a10*/  CS2R R30, SRZ ;  /* 0x00000000001e7805 */ /* 0x000fe4000001ff00 */
[----:B------:R-:W-:Y:S01]  /*0a20*/  LEA R62, P1, R3, R58, 0x1 ;  /* 0x0000003a033e7211 */ /* 0x000fe200078208ff */
[----:B------:R-:W-:Y:S01]  /*0a30*/  UMOV UR6, URZ ;  /* 0x0000003f00067c82 */ /* 0x000fe20008000000 */
[----:B------:R-:W-:Y:S01]  /*0a40*/  LEA.HI.X.SX32 R61, R2, R16, 0x1, P2 ;  /* 0x00000010023d7211 */ /* 0x000fe200010f0eff */
[----:B------:R-:W-:Y:S01]  /*0a50*/  IMAD R2, R17, 0x8, R10 ;  /* 0x0000000811027824 */ /* 0x000fe200078e020a */
[C---:B------:R-:W-:Y:S01]  /*0a60*/  LEA R58, P3, R9.reuse, R58, 0x1 ;  /* 0x0000003a093a7211 */ /* 0x040fe200078608ff */
[----:B------:R-:W-:Y:S01]  /*0a70*/  UMOV UR7, URZ ;  /* 0x0000003f00077c82 */ /* 0x000fe20008000000 */
[-C--:B------:R-:W-:Y:S01]  /*0a80*/  LEA.HI.X.SX32 R65, R8, R16.reuse, 0x1, P0 ;  /* 0x0000001008417211 */ /* 0x080fe200000f0eff */
[----:B------:R-:W-:Y:S01]  /*0a90*/  UMOV UR4, URZ ;  /* 0x0000003f00047c82 */ /* 0x000fe20008000000 */
[-C--:B------:R-:W-:Y:S01]  /*0aa0*/  LEA.HI.X.SX32 R59, R9, R16.reuse, 0x1, P3 ;  /* 0x00000010093b7211 */ /* 0x080fe200018f0eff */
[----:B------:R-:W-:Y:S01]  /*0ab0*/  UMOV UR5, URZ ;  /* 0x0000003f00057c82 */ /* 0x000fe20008000000 */
[----:B------:R-:W-:Y:S01]  /*0ac0*/  LEA.HI.X.SX32 R63, R3, R16, 0x1, P1 ;  /* 0x00000010033f7211 */ /* 0x000fe200008f0eff */
[----:B------:R-:W-:Y:S01]  /*0ad0*/  IMAD.MOV.U32 R3, RZ, RZ, 0x3f800000 ;  /* 0x3f800000ff037424 */ /* 0x000fe200078e00ff */
[----:B------:R-:W-:-:S02]  /*0ae0*/  LEA R48, P3, R2, R49, 0x1 ;  /* 0x0000003102307211 */ /* 0x000fc400078608ff */
[----:B------:R-:W-:Y:S02]  /*0af0*/  CS2R R16, SRZ ;  /* 0x0000000000107805 */ /* 0x000fe4000001ff00 */
[CC--:B------:R-:W-:Y:S01]  /*0b00*/  LEA R56, P0, R11.reuse, R49.reuse, 0x1 ;  /* 0x000000310b387211 */ /* 0x0c0fe200078008ff */
[----:B------:R-:W-:Y:S01]  /*0b10*/  ULDC UR10, c[0x0][0x238] ;  /* 0x00008e00000a7ab9 */ /* 0x000fe20000000800 */
[-C--:B------:R-:W-:Y:S02]  /*0b20*/  LEA R54, P1, R12, R49.reuse, 0x1 ;  /* 0x000000310c367211 */ /* 0x080fe400078208ff */
[----:B------:R-:W-:Y:S02]  /*0b30*/  LEA R50, P2, R10, R49, 0x1 ;  /* 0x000000310a327211 */ /* 0x000fe400078408ff */
[-C--:B------:R-:W-:Y:S02]  /*0b40*/  LEA.HI.X.SX32 R49, R2, R13.reuse, 0x1, P3 ;  /* 0x0000000d02317211 */ /* 0x080fe400018f0eff */
[----:B------:R-:W-:-:S02]  /*0b50*/  LEA.HI.X.SX32 R57, R11, R13, 0x1, P0 ;  /* 0x0000000d0b397211 */ /* 0x000fc400000f0eff */
[-C--:B------:R-:W-:Y:S02]  /*0b60*/  LEA.HI.X.SX32 R55, R12, R13.reuse, 0x1, P1 ;  /* 0x0000000d0c377211 */ /* 0x080fe400008f0eff */
[----:B------:R-:W-:Y:S02]  /*0b70*/  LEA.HI.X.SX32 R51, R10, R13, 0x1, P2 ;  /* 0x0000000d0a337211 */ /* 0x000fe400010f0eff */
[----:B------:R-:W-:-:S07]  /*0b80*/  LOP3.LUT R2, R4, 0x8, RZ, 0xfc, !PT ;  /* 0x0000000804027812 */ /* 0x000fce00078efcff */
.L_x_1:
[----:B------:R-:W-:Y:S01]  /*0b90*/  MOV R9, UR4 ;  /* 0x0000000400097c02 */ /* 0x000fe20008000f00 */
[----:B------:R-:W-:Y:S01]  /*0ba0*/  IMAD.U32 R11, RZ, RZ, UR4 ;  /* 0x00000004ff0b7e24 */ /* 0x000fe2000f8e00ff */
[----:B------:R-:W-:Y:S01]  /*0bb0*/  MOV R37, UR4 ;  /* 0x0000000400257c02 */ /* 0x000fe20008000f00 */
[----:B------:R-:W-:Y:S02]  /*0bc0*/  IMAD.U32 R33, RZ, RZ, UR4 ;  /* 0x00000004ff217e24 */ /* 0x000fe4000f8e00ff */
[----:B------:R-:W-:-:S04]  /*0bd0*/  IMAD.WIDE R8, R9, 0x2, R64 ;  /* 0x0000000209087825 */ /* 0x000fc800078e0240 */
[----:B------:R-:W-:Y:S01]  /*0be0*/  IMAD.WIDE R10, R11, 0x2, R60 ;  /* 0x000000020b0a7825 */ /* 0x000fe200078e023c */
[----:B------:R-:W2:Y:S03]  /*0bf0*/  LDG.E.U16 R67, desc[UR14][R8.64] ;  /* 0x0000000e08437981 */ /* 0x000ea6000c1e1500 */
[----:B------:R-:W-:Y:S01]  /*0c00*/  IMAD.WIDE R32, R33, 0x2, R62 ;  /* 0x0000000221207825 */ /* 0x000fe200078e023e */
[----:B------:R-:W3:Y:S03]  /*0c10*/  LDG.E.U16 R66, desc[UR14][R10.64] ;  /* 0x0000000e0a427981 */ /* 0x000ee6000c1e1500 */
[----:B------:R-:W-:Y:S01]  /*0c20*/  IMAD.WIDE R36, R37, 0x2, R58 ;  /* 0x0000000225247825 */ /* 0x000fe200078e023a */
[----:B------:R-:W4:Y:S04]  /*0c30*/  LDG.E.U16 R69, desc[UR14][R32.64] ;  /* 0x0000000e20457981 */ /* 0x000f28000c1e1500 */
[----:B------:R-:W5:Y:S01]  /*0c40*/  LDG.E.U16 R68, desc[UR14][R36.64] ;  /* 0x0000000e24447981 */ /* 0x000f62000c1e1500 */
[----:B------:R-:W-:Y:S06]  /*0c50*/  BAR.SYNC.DEFER_BLOCKING 0x0 ;  /* 0x0000000000007b1d */ /* 0x000fec0000010000 */
[----:B--2---:R0:W-:Y:S04]  /*0c60*/  STS.U16 [R46+UR8+0x800], R67 ;  /* 0x000800432e007988 */ /* 0x0041e80008000408 */
[----:B---3--:R-:W-:Y:S04]  /*0c70*/  STS.U16 [R46+UR8+0xa00], R66 ;  /* 0x000a00422e007988 */ /* 0x008fe80008000408 */
[----:B----4-:R-:W-:Y:S04]  /*0c80*/  STS.U16 [R0+UR8+0x900], R69 ;  /* 0x0009004500007988 */ /* 0x010fe80008000408 */
[----:B-----5:R-:W-:Y:S01]  /*0c90*/  STS.U16 [R0+UR8+0xb00], R68 ;  /* 0x000b004400007988 */ /* 0x020fe20008000408 */
[----:B------:R-:W-:Y:S06]  /*0ca0*/  BAR.SYNC.DEFER_BLOCKING 0x0 ;  /* 0x0000000000007b1d */ /* 0x000fec0000010000 */
[----:B------:R-:W-:Y:S04]  /*0cb0*/  LDSM.16.MT88.4 R40, [R5] ;  /* 0x000000000528783b */ /* 0x000fe80000004200 */
[----:B------:R-:W1:Y:S04]  /*0cc0*/  LDSM.16.M88.4 R12, [R7+UR8+0x800] ;  /* 0x00080008070c783b */ /* 0x000e680008000200 */
[----:B------:R-:W-:Y:S04]  /*0cd0*/  LDSM.16.MT88.4 R32, [R5+0x400] ;  /* 0x000400000520783b */ /* 0x000fe80000004200 */
[----:B------:R-:W2:Y:S01]  /*0ce0*/  LDSM.16.M88.4 R8, [R7+UR8+0xa00] ;  /* 0x000a00080708783b */ /* 0x000ea20008000200 */
[----:B0-----:R-:W-:Y:S01]  /*0cf0*/  IMAD.U32 R67, RZ, RZ, UR5 ;  /* 0x00000005ff437e24 */ /* 0x001fe2000f8e00ff */
[----:B-1----:R-:W-:Y:S03]  /*0d00*/  HMMA.16816.F32 R36, R40, R12, RZ ;  /* 0x0000000c2824723c */ /* 0x002fe600000018ff */
[----:B------:R-:W-:-:S04]  /*0d10*/  IMAD.WIDE R66, R67, 0x2, R48 ;  /* 0x0000000243427825 */ /* 0x000fc800078e0230 */
[----:B------:R-:W-:Y:S01]  /*0d20*/  IMAD.U32 R13, RZ, RZ, UR5 ;  /* 0x00000005ff0d7e24 */ /* 0x000fe2000f8e00ff */
[----:B--2---:R-:W-:Y:S01]  /*0d30*/  HMMA.16816.F32 R40, R40, R8, RZ ;  /* 0x000000082828723c */ /* 0x004fe200000018ff */
[----:B------:R-:W2:Y:S02]  /*0d40*/  LDG.E.U16 R67, desc[UR14][R66.64] ;  /* 0x0000000e42437981 */ /* 0x000ea4000c1e1500 */
[----:B------:R-:W-:-:S04]  /*0d50*/  IMAD.WIDE R12, R13, 0x2, R56 ;  /* 0x000000020d0c7825 */ /* 0x000fc800078e0238 */
[----:B------:R-:W-:Y:S02]  /*0d60*/  IMAD.U32 R9, RZ, RZ, UR5 ;  /* 0x00000005ff097e24 */ /* 0x000fe4000f8e00ff */
[----:B------:R-:W3:Y:S07]  /*0d70*/  LDG.E.U16 R13, desc[UR14][R12.64] ;  /* 0x0000000e0c0d7981 */ /* 0x000eee000c1e1500 */
[----:B------:R-:W-:Y:S01]  /*0d80*/  HMMA.16816.F32 R36, R32, R14, R36 ;  /* 0x0000000e2024723c */ /* 0x000fe20000001824 */
[----:B------:R-:W-:-:S06]  /*0d90*/  IMAD.WIDE R8, R9, 0x2, R54 ;  /* 0x0000000209087825 */ /* 0x000fcc00078e0236 */
[----:B------:R-:W-:Y:S01]  /*0da0*/  MOV R15, UR5 ;  /* 0x00000005000f7c02 */ /* 0x000fe20008000f00 */
[----:B------:R0:W4:Y:S04]  /*0db0*/  LDG.E.U16 R9, desc[UR14][R8.64] ;  /* 0x0000000e08097981 */ /* 0x000128000c1e1500 */
[----:B------:R-:W-:-:S06]  /*0dc0*/  IMAD.WIDE R14, R15, 0x2, R50 ;  /* 0x000000020f0e7825 */ /* 0x000fcc00078e0232 */
[----:B------:R1:W5:Y:S01]  /*0dd0*/  LDG.E.U16 R15, desc[UR14][R14.64] ;  /* 0x0000000e0e0f7981 */ /* 0x000362000c1e1500 */
[----:B------:R-:W-:Y:S01]  /*0de0*/  HMMA.16816.F32 R40, R32, R10, R40 ;  /* 0x0000000a2028723c */ /* 0x000fe20000001828 */
[----:B------:R-:W-:Y:S06]  /*0df0*/  BAR.SYNC.DEFER_BLOCKING 0x0 ;  /* 0x0000000000007b1d */ /* 0x000fec0000010000 */
[----:B------:R-:W-:-:S04]  /*0e00*/  LEA R35, P0, R6, UR6, 0x1 ;  /* 0x0000000606237c11 */ /* 0x000fc8000f8008ff */
[C---:B------:R-:W-:Y:S01]  /*0e10*/  IADD3 R11, P1, R35.reuse, 0x8, RZ ;  /* 0x00000008230b7810 */ /* 0x040fe20007f3e0ff */
[----:B------:R-:W-:Y:S01]  /*0e20*/  IMAD.X R10, RZ, RZ, UR7, P0 ;  /* 0x00000007ff0a7e24 */ /* 0x000fe200080e06ff */
[-C--:B------:R-:W-:Y:S02]  /*0e30*/  ISETP.GT.U32.AND P0, PT, R35, R4.reuse, PT ;  /* 0x000000042300720c */ /* 0x080fe40003f04070 */
[----:B------:R-:W-:Y:S02]  /*0e40*/  ISETP.GT.U32.AND P3, PT, R11, R4, PT ;  /* 0x000000040b00720c */ /* 0x000fe40003f64070 */
[----:B------:R-:W-:Y:S02]  /*0e50*/  IADD3.X R11, RZ, R10, RZ, P1, !PT ;  /* 0x0000000aff0b7210 */ /* 0x000fe40000ffe4ff */
[C---:B------:R-:W-:Y:S02]  /*0e60*/  ISETP.GE.U32.AND P4, PT, R35.reuse, R4, PT ;  /* 0x000000042300720c */ /* 0x040fe40003f86070 */
[----:B------:R-:W-:-:S02]  /*0e70*/  ISETP.GT.U32.AND P2, PT, R35, R2, PT ;  /* 0x000000022300720c */ /* 0x000fc40003f44070 */
[C---:B------:R-:W-:Y:S01]  /*0e80*/  ISETP.GE.U32.AND P1, PT, R35.reuse, R2, PT ;  /* 0x000000022300720c */ /* 0x040fe20003f26070 */
[----:B------:R-:W-:Y:S01]  /*0e90*/  FMUL R33, R36, UR10 ;  /* 0x0000000a24217c20 */ /* 0x000fe20008400000 */
[----:B------:R-:W-:Y:S01]  /*0ea0*/  IADD3 R35, P5, R35, 0x9, RZ ;  /* 0x0000000923237810 */ /* 0x000fe20007fbe0ff */
[----:B0-----:R-:W-:Y:S01]  /*0eb0*/  FMUL R8, R37, UR10 ;  /* 0x0000000a25087c20 */ /* 0x001fe20008400000 */
[C---:B------:R-:W-:Y:S02]  /*0ec0*/  ISETP.GT.U32.AND.EX P0, PT, R10.reuse, RZ, PT, P0 ;  /* 0x000000ff0a00720c */ /* 0x040fe40003f04100 */
[----:B------:R-:W-:Y:S01]  /*0ed0*/  ISETP.GE.U32.AND.EX P4, PT, R10, RZ, PT, P4 ;  /* 0x000000ff0a00720c */ /* 0x000fe20003f86140 */
[----:B-1----:R-:W-:Y:S02]  /*0ee0*/  IMAD.X R14, RZ, RZ, R10, P5 ;  /* 0x000000ffff0e7224 */ /* 0x002fe400028e060a */
[----:B------:R-:W-:Y:S01]  /*0ef0*/  FMUL R37, R40, UR10 ;  /* 0x0000000a28257c20 */ /* 0x000fe20008400000 */
[----:B------:R-:W-:-:S02]  /*0f00*/  ISETP.GT.U32.AND.EX P3, PT, R11, RZ, PT, P3 ;  /* 0x000000ff0b00720c */ /* 0x000fc40003f64130 */
[----:B------:R-:W-:Y:S02]  /*0f10*/  ISETP.GT.U32.AND P6, PT, R35, R4, PT ;  /* 0x000000042300720c */ /* 0x000fe40003fc4070 */
[----:B------:R-:W-:Y:S02]  /*0f20*/  FSEL R33, R33, -INF , !P0 ;  /* 0xff80000021217808 */ /* 0x000fe40004000000 */
[----:B------:R-:W-:Y:S01]  /*0f30*/  FSEL R8, R8, -INF , !P4 ;  /* 0xff80000008087808 */ /* 0x000fe20006000000 */
[----:B------:R-:W-:Y:S01]  /*0f40*/  FMUL R11, R41, UR10 ;  /* 0x0000000a290b7c20 */ /* 0x000fe20008400000 */
[----:B------:R-:W-:Y:S02]  /*0f50*/  ISETP.GT.U32.AND.EX P4, PT, R14, RZ, PT, P6 ;  /* 0x000000ff0e00720c */ /* 0x000fe40003f84160 */
[----:B------:R-:W-:Y:S02]  /*0f60*/  FSEL R37, R37, -INF , !P3 ;  /* 0xff80000025257808 */ /* 0x000fe40005800000 */
[----:B------:R-:W-:Y:S01]  /*0f70*/  FMNMX R12, R33, R8, !PT ;  /* 0x00000008210c7209 */ /* 0x000fe20007800000 */
[----:B------:R-:W-:Y:S01]  /*0f80*/  FMUL R32, R38, UR10 ;  /* 0x0000000a26207c20 */ /* 0x000fe20008400000 */
[----:B------:R-:W-:-:S02]  /*0f90*/  ISETP.GT.U32.AND.EX P2, PT, R10, RZ, PT, P2 ;  /* 0x000000ff0a00720c */ /* 0x000fc40003f44120 */
[----:B------:R-:W-:Y:S01]  /*0fa0*/  ISETP.GE.U32.AND.EX P1, PT, R10, RZ, PT, P1 ;  /* 0x000000ff0a00720c */ /* 0x000fe20003f26110 */
[----:B------:R-:W-:Y:S01]  /*0fb0*/  FMUL R10, R39, UR10 ;  /* 0x0000000a270a7c20 */ /* 0x000fe20008400000 */
[----:B------:R-:W-:Y:S02]  /*0fc0*/  FSEL R11, R11, -INF , !P4 ;  /* 0xff8000000b0b7808 */ /* 0x000fe40006000000 */
[----:B------:R-:W-:Y:S01]  /*0fd0*/  FMNMX R12, R37, R12, !PT ;  /* 0x0000000c250c7209 */ /* 0x000fe20007800000 */
[----:B------:R-:W-:Y:S01]  /*0fe0*/  FMUL R34, R42, UR10 ;  /* 0x0000000a2a227c20 */ /* 0x000fe20008400000 */
[----:B------:R-:W-:Y:S02]  /*0ff0*/  ISETP.GT.U32.AND P3, PT, R35, R2, PT ;  /* 0x000000022300720c */ /* 0x000fe40003f64070 */
[----:B------:R-:W-:Y:S02]  /*1000*/  FMNMX R12, R11, R12, !PT ;  /* 0x0000000c0b0c7209 */ /* 0x000fe40007800000 */
[----:B------:R-:W-:-:S02]  /*1010*/  FSEL R32, R32, -INF , !P2 ;  /* 0xff80000020207808 */ /* 0x000fc40005000000 */
[----:B------:R-:W-:Y:S01]  /*1020*/  FSEL R10, R10, -INF , !P1 ;  /* 0xff8000000a0a7808 */ /* 0x000fe20004800000 */
[----:B------:R-:W-:Y:S01]  /*1030*/  FMUL R38, R43, UR10 ;  /* 0x0000000a2b267c20 */ /* 0x000fe20008400000 */
[----:B------:R-:W-:Y:S01]  /*1040*/  ISETP.GT.U32.AND.EX P1, PT, R14, RZ, PT, P3 ;  /* 0x000000ff0e00720c */ /* 0x000fe20003f24130 */
[----:B------:R-:W0:Y:S01]  /*1050*/  SHFL.BFLY PT, R39, R12, 0x2, 0x1f ;  /* 0x0c401f000c277f89 */ /* 0x000e2200000e0000 */
[----:B------:R-:W-:Y:S02]  /*1060*/  FSEL R34, R34, -INF , !P0 ;  /* 0xff80000022227808 */ /* 0x000fe40004000000 */
[----:B------:R-:W-:Y:S02]  /*1070*/  FMNMX R35, R32, R10, !PT ;  /* 0x0000000a20237209 */ /* 0x000fe40007800000 */
[----:B------:R-:W-:Y:S02]  /*1080*/  FSEL R38, R38, -INF , !P1 ;  /* 0xff80000026267808 */ /* 0x000fe40004800000 */
[----:B------:R-:W-:-:S04]  /*1090*/  FMNMX R35, R34, R35, !PT ;  /* 0x0000002322237209 */ /* 0x000fc80007800000 */
[----:B------:R-:W-:-:S05]  /*10a0*/  FMNMX R35, R38, R35, !PT ;  /* 0x0000002326237209 */ /* 0x000fca0007800000 */
[----:B------:R-:W1:Y:S01]  /*10b0*/  SHFL.BFLY PT, R14, R35, 0x2, 0x1f ;  /* 0x0c401f00230e7f89 */ /* 0x000e6200000e0000 */
[----:B0-----:R-:W-:-:S05]  /*10c0*/  FMNMX R39, R12, R39, !PT ;  /* 0x000000270c277209 */ /* 0x001fca0007800000 */
[----:B------:R-:W0:Y:S01]  /*10d0*/  SHFL.BFLY PT, R12, R39, 0x1, 0x1f ;  /* 0x0c201f00270c7f89 */ /* 0x000e2200000e0000 */
[----:B-1----:R-:W-:-:S05]  /*10e0*/  FMNMX R14, R35, R14, !PT ;  /* 0x0000000e230e7209 */ /* 0x002fca0007800000 */
[----:B------:R-:W1:Y:S01]  /*10f0*/  SHFL.BFLY PT, R41, R14, 0x1, 0x1f ;  /* 0x0c201f000e297f89 */ /* 0x000e6200000e0000 */
[----:B0-----:R-:W-:-:S04]  /*1100*/  FMNMX R12, R39, R12, !PT ;  /* 0x0000000c270c7209 */ /* 0x001fc80007800000 */
[----:B------:R-:W-:-:S05]  /*1110*/  FMNMX R36, R12, R53, !PT ;  /* 0x000000350c247209 */ /* 0x000fca0007800000 */
[--C-:B------:R-:W-:Y:S01]  /*1120*/  FADD R33, R33, -R36.reuse ;  /* 0x8000002421217221 */ /* 0x100fe20000000000 */
[----:B------:R-:W-:-:S03]  /*1130*/  FADD R8, R8, -R36 ;  /* 0x8000002408087221 */ /* 0x000fc60000000000 */
[----:B------:R-:W-:Y:S01]  /*1140*/  FMUL R12, R33, 1.4426950216293334961 ;  /* 0x3fb8aa3b210c7820 */ /* 0x000fe20000400000 */
[----:B------:R-:W-:Y:S01]  /*1150*/  FMUL R33, R8, 1.4426950216293334961 ;  /* 0x3fb8aa3b08217820 */ /* 0x000fe20000400000 */
[----:B-1----:R-:W-:Y:S01]  /*1160*/  FMNMX R41, R14, R41, !PT ;  /* 0x000000290e297209 */ /* 0x002fe20007800000 */
[----:B------:R-:W-:-:S03]  /*1170*/  FADD R8, R37, -R36 ;  /* 0x8000002425087221 */ /* 0x000fc60000000000 */
[----:B------:R-:W-:Y:S01]  /*1180*/  FMNMX R37, R41, R52, !PT ;  /* 0x0000003429257209 */ /* 0x000fe20007800000 */
[----:B------:R-:W-:-:S04]  /*1190*/  FMUL R14, R8, 1.4426950216293334961 ;  /* 0x3fb8aa3b080e7820 */ /* 0x000fc80000400000 */
[--C-:B------:R-:W-:Y:S01]  /*11a0*/  FADD R32, R32, -R37.reuse ;  /* 0x8000002520207221 */ /* 0x100fe20000000000 */
[--C-:B------:R-:W-:Y:S01]  /*11b0*/  FADD R10, R10, -R37.reuse ;  /* 0x800000250a0a7221 */ /* 0x100fe20000000000 */
[--C-:B------:R-:W-:Y:S02]  /*11c0*/  FADD R34, R34, -R37.reuse ;  /* 0x8000002522227221 */ /* 0x100fe40000000000 */
[----:B------:R-:W-:Y:S01]  /*11d0*/  FMUL R8, R32, 1.4426950216293334961 ;  /* 0x3fb8aa3b20087820 */ /* 0x000fe20000400000 */
[----:B------:R-:W-:Y:S01]  /*11e0*/  FMUL R43, R10, 1.4426950216293334961 ;  /* 0x3fb8aa3b0a2b7820 */ /* 0x000fe20000400000 */
[----:B------:R-:W-:Y:S01]  /*11f0*/  FADD R11, R11, -R36 ;  /* 0x800000240b0b7221 */ /* 0x000fe20000000000 */
[----:B------:R-:W-:Y:S01]  /*1200*/  FMUL R10, R34, 1.4426950216293334961 ;  /* 0x3fb8aa3b220a7820 */ /* 0x000fe20000400000 */
[----:B------:R-:W-:Y:S01]  /*1210*/  MUFU.EX2 R12, R12 ;  /* 0x0000000c000c7308 */ /* 0x000fe20000000800 */
[----:B------:R-:W-:Y:S01]  /*1220*/  FADD R38, R38, -R37 ;  /* 0x8000002526267221 */ /* 0x000fe20000000000 */
[----:B------:R-:W-:-:S06]  /*1230*/  FMUL R11, R11, 1.4426950216293334961 ;  /* 0x3fb8aa3b0b0b7820 */ /* 0x000fcc0000400000 */
[----:B------:R-:W0:Y:S01]  /*1240*/  MUFU.EX2 R39, R33 ;  /* 0x0000002100277308 */ /* 0x000e220000000800 */
[----:B------:R-:W-:-:S07]  /*1250*/  FMUL R40, R38, 1.4426950216293334961 ;  /* 0x3fb8aa3b26287820 */ /* 0x000fce0000400000 */
[----:B------:R-:W-:Y:S01]  /*1260*/  MUFU.EX2 R8, R8 ;  /* 0x0000000800087308 */ /* 0x000fe20000000800 */
[----:B------:R-:W-:-:S07]  /*1270*/  FADD R38, -R36, R53 ;  /* 0x0000003524267221 */ /* 0x000fce0000000100 */
[----:B------:R-:W1:Y:S08]  /*1280*/  MUFU.EX2 R43, R43 ;  /* 0x0000002b002b7308 */ /* 0x000e700000000800 */
[----:B------:R-:W1:Y:S08]  /*1290*/  MUFU.EX2 R14, R14 ;  /* 0x0000000e000e7308 */ /* 0x000e700000000800 */
[----:B------:R-:W1:Y:S08]  /*12a0*/  MUFU.EX2 R10, R10 ;  /* 0x0000000a000a7308 */ /* 0x000e700000000800 */
[----:B------:R-:W1:Y:S08]  /*12b0*/  MUFU.EX2 R11, R11 ;  /* 0x0000000b000b7308 */ /* 0x000e700000000800 */
[----:B------:R-:W1:Y:S01]  /*12c0*/  MUFU.EX2 R53, R40 ;  /* 0x0000002800357308 */ /* 0x000e620000000800 */
[----:B------:R-:W-:Y:S01]  /*12d0*/  FADD R41, -R37, R52 ;  /* 0x0000003425297221 */ /* 0x000fe20000000100 */
[----:B------:R-:W-:-:S03]  /*12e0*/  FMUL R38, R38, 1.4426950216293334961 ;  /* 0x3fb8aa3b26267820 */ /* 0x000fc60000400000 */
[----:B------:R-:W-:-:S03]  /*12f0*/  FMUL R66, R41, 1.4426950216293334961 ;  /* 0x3fb8aa3b29427820 */ /* 0x000fc60000400000 */
[----:B------:R-:W1:Y:S08]  /*1300*/  MUFU.EX2 R38, R38 ;  /* 0x0000002600267308 */ /* 0x000e700000000800 */
[----:B------:R-:W1:Y:S01]  /*1310*/  MUFU.EX2 R40, R66 ;  /* 0x0000004200287308 */ /* 0x000e620000000800 */
[----:B--2---:R-:W-:Y:S04]  /*1320*/  STS.U16 [R46+UR8+0xb00], R67 ;  /* 0x000b00432e007988 */ /* 0x004fe80008000408 */
[----:B---3--:R-:W-:Y:S04]  /*1330*/  STS.U16 [R46+UR8+0x800], R13 ;  /* 0x0008000d2e007988 */ /* 0x008fe80008000408 */
[----:B----4-:R0:W-:Y:S04]  /*1340*/  STS.U16 [R46+UR8+0x900], R9 ;  /* 0x000900092e007988 */ /* 0x0101e80008000408 */
[----:B-----5:R2:W-:Y:S01]  /*1350*/  STS.U16 [R46+UR8+0xa00], R15 ;  /* 0x000a000f2e007988 */ /* 0x0205e20008000408 */
[----:B------:R-:W-:Y:S01]  /*1360*/  BAR.SYNC.DEFER_BLOCKING 0x0 ;  /* 0x0000000000007b1d */ /* 0x000fe20000010000 */
[----:B0-----:R-:W-:Y:S01]  /*1370*/  FADD R9, R12, R39 ;  /* 0x000000270c097221 */ /* 0x001fe20000000000 */
[----:B-1----:R-:W-:-:S03]  /*1380*/  FADD R13, R8, R43 ;  /* 0x0000002b080d7221 */ /* 0x002fc60000000000 */
[----:B------:R-:W-:Y:S01]  /*1390*/  FADD R42, R14, R9 ;  /* 0x000000090e2a7221 */ /* 0x000fe20000000000 */
[----:B------:R-:W-:Y:S01]  /*13a0*/  FADD R52, R10, R13 ;  /* 0x0000000d0a347221 */ /* 0x000fe20000000000 */
[----:B------:R-:W-:Y:S02]  /*13b0*/  F2FP.F16.F32.PACK_AB R12, R39, R12 ;  /* 0x0000000c270c723e */ /* 0x000fe400000000ff */
[----:B------:R-:W-:Y:S01]  /*13c0*/  FADD R41, R11, R42 ;  /* 0x0000002a0b297221 */ /* 0x000fe20000000000 */
[----:B------:R-:W-:Y:S01]  /*13d0*/  FADD R39, R53, R52 ;  /* 0x0000003435277221 */ /* 0x000fe20000000000 */
[----:B------:R-:W-:Y:S04]  /*13e0*/  LDSM.16.M88.4 R32, [R44+0x800] ;  /* 0x000800002c20783b */ /* 0x000fe80000000200 */
[----:B------:R-:W-:Y:S04]  /*13f0*/  SHFL.BFLY PT, R52, R41, 0x2, 0x1f ;  /* 0x0c401f0029347f89 */ /* 0x000fe800000e0000 */
[----:B------:R-:W0:Y:S01]  /*1400*/  SHFL.BFLY PT, R42, R39, 0x2, 0x1f ;  /* 0x0c401f00272a7f89 */ /* 0x000e2200000e0000 */
[----:B------:R-:W-:-:S02]  /*1410*/  F2FP.F16.F32.PACK_AB R13, R43, R8 ;  /* 0x000000082b0d723e */ /* 0x000fc400000000ff */
[----:B------:R-:W-:Y:S02]  /*1420*/  F2FP.F16.F32.PACK_AB R14, R11, R14 ;  /* 0x0000000e0b0e723e */ /* 0x000fe400000000ff */
[----:B--2---:R-:W-:Y:S02]  /*1430*/  F2FP.F16.F32.PACK_AB R15, R53, R10 ;  /* 0x0000000a350f723e */ /* 0x004fe400000000ff */
[----:B------:R-:W-:Y:S01]  /*1440*/  LDSM.16.M88.4 R8, [R44+0xa00] ;  /* 0x000a00002c08783b */ /* 0x000fe20000000200 */
[C---:B------:R-:W-:Y:S01]  /*1450*/  FMUL R24, R38.reuse, R24 ;  /* 0x0000001826187220 */ /* 0x040fe20000400000 */
[----:B------:R-:W-:Y:S01]  /*1460*/  FMUL R25, R38, R25 ;  /* 0x0000001926197220 */ /* 0x000fe20000400000 */
[C---:B------:R-:W-:Y:S01]  /*1470*/  FMUL R26, R40.reuse, R26 ;  /* 0x0000001a281a7220 */ /* 0x040fe20000400000 */
[----:B------:R-:W-:Y:S01]  /*1480*/  FMUL R27, R40, R27 ;  /* 0x0000001b281b7220 */ /* 0x000fe20000400000 */
[C---:B------:R-:W-:Y:S01]  /*1490*/  FMUL R16, R38.reuse, R16 ;  /* 0x0000001026107220 */ /* 0x040fe20000400000 */
[----:B------:R-:W-:Y:S01]  /*14a0*/  FMUL R17, R38, R17 ;  /* 0x0000001126117220 */ /* 0x000fe20000400000 */
[C---:B------:R-:W-:Y:S01]  /*14b0*/  FMUL R18, R40.reuse, R18 ;  /* 0x0000001228127220 */ /* 0x040fe20000400000 */
[----:B------:R-:W-:Y:S01]  /*14c0*/  FMUL R19, R40, R19 ;  /* 0x0000001328137220 */ /* 0x000fe20000400000 */
[----:B------:R-:W-:Y:S01]  /*14d0*/  UIADD3 UR6, UP0, UR6, 0x10, URZ ;  /* 0x0000001006067890 */ /* 0x000fe2000ff1e03f */
[----:B0-----:R-:W-:Y:S01]  /*14e0*/  FADD R42, R39, R42 ;  /* 0x0000002a272a7221 */ /* 0x001fe20000000000 */
[C---:B------:R-:W-:Y:S07]  /*14f0*/  HMMA.16816.F32 R24, R12.reuse, R32, R24 ;  /* 0x000000200c18723c */ /* 0x040fee0000001818 */
[----:B------:R-:W-:Y:S01]  /*1500*/  FADD R32, R41, R52 ;  /* 0x0000003429207221 */ /* 0x000fe20000000000 */
[----:B------:R-:W-:Y:S01]  /*1510*/  HMMA.16816.F32 R16, R12, R34, R16 ;  /* 0x000000220c10723c */ /* 0x000fe20000001810 */
[----:B------:R-:W0:Y:S01]  /*1520*/  SHFL.BFLY PT, R35, R42, 0x1, 0x1f ;  /* 0x0c201f002a237f89 */ /* 0x000e2200000e0000 */
[----:B------:R-:W-:-:S03]  /*1530*/  UIADD3.X UR7, URZ, UR7, URZ, UP0, !UPT ;  /* 0x000000073f077290 */ /* 0x000fc600087fe43f */
[----:B------:R-:W1:Y:S01]  /*1540*/  SHFL.BFLY PT, R33, R32, 0x1, 0x1f ;  /* 0x0c201f0020217f89 */ /* 0x000e6200000e0000 */
[----:B------:R-:W-:-:S04]  /*1550*/  UISETP.GE.U32.AND UP0, UPT, UR6, UR16, UPT ;  /* 0x000000100600728c */ /* 0x000fc8000bf06070 */
[----:B------:R-:W-:Y:S01]  /*1560*/  UISETP.GE.U32.AND.EX UP0, UPT, UR7, URZ, UPT, UP0 ;  /* 0x0000003f0700728c */ /* 0x000fe2000bf06100 */
[----:B------:R-:W-:-:S05]  /*1570*/  FMUL R20, R38, R20 ;  /* 0x0000001426147220 */ /* 0x000fca0000400000 */
[----:B------:R-:W-:Y:S01]  /*1580*/  PLOP3.LUT P0, PT, PT, PT, UP0, 0x80, 0x0 ;  /* 0x000000000000781c */ /* 0x000fe20003f0f008 */
[----:B------:R-:W-:Y:S01]  /*1590*/  FMUL R21, R38, R21 ;  /* 0x0000001526157220 */ /* 0x000fe20000400000 */
[C---:B------:R-:W-:Y:S01]  /*15a0*/  FMUL R22, R40.reuse, R22 ;  /* 0x0000001628167220 */ /* 0x040fe20000400000 */
[----:B------:R-:W-:Y:S01]  /*15b0*/  FMUL R23, R40, R23 ;  /* 0x0000001728177220 */ /* 0x000fe20000400000 */
[C---:B------:R-:W-:Y:S01]  /*15c0*/  FMUL R28, R38.reuse, R28 ;  /* 0x0000001c261c7220 */ /* 0x040fe20000400000 */
[----:B------:R-:W-:Y:S01]  /*15d0*/  FMUL R29, R38, R29 ;  /* 0x0000001d261d7220 */ /* 0x000fe20000400000 */
[C---:B------:R-:W-:Y:S01]  /*15e0*/  FMUL R30, R40.reuse, R30 ;  /* 0x0000001e281e7220 */ /* 0x040fe20000400000 */
[----:B------:R-:W-:Y:S01]  /*15f0*/  FMUL R31, R40, R31 ;  /* 0x0000001f281f7220 */ /* 0x000fe20000400000 */
[----:B------:R-:W-:Y:S01]  /*1600*/  ULEA UR5, UR13, UR5, 0x4 ;  /* 0x000000050d057291 */ /* 0x000fe2000f8e203f */
[----:B0-----:R-:W-:Y:S01]  /*1610*/  FADD R35, R42, R35 ;  /* 0x000000232a237221 */ /* 0x001fe20000000000 */
[----:B------:R-:W-:Y:S01]  /*1620*/  HMMA.16816.F32 R20, R12, R8, R20 ;  /* 0x000000080c14723c */ /* 0x000fe20000001814 */
[----:B------:R-:W-:Y:S01]  /*1630*/  ULEA UR4, UR11, UR4, 0x4 ;  /* 0x000000040b047291 */ /* 0x000fe2000f8e203f */
[----:B-1----:R-:W-:-:S04]  /*1640*/  FADD R33, R32, R33 ;  /* 0x0000002120217221 */ /* 0x002fc80000000000 */
[----:B------:R-:W-:Y:S01]  /*1650*/  HMMA.16816.F32 R28, R12, R10, R28 ;  /* 0x0000000a0c1c723c */ /* 0x000fe2000000181c */
[----:B------:R-:W-:Y:S01]  /*1660*/  FFMA R3, R38, R3, R33 ;  /* 0x0000000326037223 */ /* 0x000fe20000000021 */
[----:B------:R-:W-:Y:S01]  /*1670*/  FFMA R45, R40, R45, R35 ;  /* 0x0000002d282d7223 */ /* 0x000fe20000000023 */
[----:B------:R-:W-:Y:S01]  /*1680*/  IMAD.MOV.U32 R53, RZ, RZ, R36 ;  /* 0x000000ffff357224 */ /* 0x000fe200078e0024 */
[----:B------:R-:W-:Y:S01]  /*1690*/  MOV R52, R37 ;  /* 0x0000002500347202 */ /* 0x000fe20000000f00 */
[----:B------:R-:W-:-:S04]  /*16a0*/  NOP ;  /* 0x0000000000007918 */ /* 0x000fc80000000000 */
[----:B------:R-:W-:-:S15]  /*16b0*/  @!P0 BRA `(.L_x_1) ;  /* 0xfffffff400348947 */ /* 0x000fde000383ffff */
.L_x_0:
[----:B------:R-:W0:Y:S01]  /*16c0*/  S2R R0, SR_TID.X ;  /* 0x0000000000007919 */ /* 0x000e220000002100 */
[----:B------:R-:W1:Y:S01]  /*16d0*/  S2UR UR5, SR_CgaCtaId ;  /* 0x00000000000579c3 */ /* 0x000e620000008800 */
[C---:B------:R-:W-:Y:S01]  /*16e0*/  FSETP.GT.AND P0, PT, |R45|.reuse, 8.50705917302346158658e+37, PT ;  /* 0x7e8000002d00780b */ /* 0x040fe20003f04200 */
[----:B------:R-:W-:Y:S01]  /*16f0*/  UMOV UR4, 0x400 ;  /* 0x0000040000047882 */ /* 0x000fe20000000000 */
[----:B------:R-:W-:Y:S01]  /*1700*/  MOV R35, R3 ;  /* 0x0000000300237202 */ /* 0x000fe20000000f00 */
[C---:B------:R-:W-:Y:S01]  /*1710*/  FMUL R3, R45.reuse, 8388608 ;  /* 0x4b0000002d037820 */ /* 0x040fe20000400000 */
[C---:B------:R-:W-:Y:S01]  /*1720*/  FSETP.GEU.AND P3, PT, |R45|.reuse, 1.175494350822287508e-38, PT ;  /* 0x008000002d00780b */ /* 0x040fe20003f6e200 */
[----:B------:R-:W-:Y:S01]  /*1730*/  IMAD.MOV.U32 R33, RZ, RZ, R22 ;  /* 0x000000ffff217224 */ /* 0x000fe200078e0016 */
[----:B------:R-:W-:Y:S01]  /*1740*/  FSETP.GEU.AND P2, PT, R45, 1.175494350822287508e-38, PT ;  /* 0x008000002d00780b */ /* 0x000fe20003f4e000 */
[----:B------:R-:W-:Y:S01]  /*1750*/  BAR.SYNC.DEFER_BLOCKING 0x0 ;  /* 0x0000000000007b1d */ /* 0x000fe20000010000 */
[----:B------:R-:W-:-:S02]  /*1760*/  FSETP.GEU.AND P1, PT, R35, 1.175494350822287508e-38, PT ;  /* 0x008000002300780b */ /* 0x000fc40003f2e000 */
[----:B------:R-:W-:-:S03]  /*1770*/  FSEL R3, R3, R45, !P2 ;  /* 0x0000002d03037208 */ /* 0x000fc60005000000 */
[----:B------:R-:W-:Y:S01]  /*1780*/  @P0 FMUL R45, R45, 0.25 ;  /* 0x3e8000002d2d0820 */ /* 0x000fe20000400000 */
[----:B------:R-:W-:Y:S01]  /*1790*/  @P0 FMUL R30, R30, 0.25 ;  /* 0x3e8000001e1e0820 */ /* 0x000fe20000400000 */
[----:B------:R-:W-:Y:S01]  /*17a0*/  @P0 FMUL R31, R31, 0.25 ;  /* 0x3e8000001f1f0820 */ /* 0x000fe20000400000 */
[----:B------:R-:W-:Y:S01]  /*17b0*/  @P0 FMUL R23, R23, 0.25 ;  /* 0x3e80000017170820 */ /* 0x000fe20000400000 */
[----:B------:R-:W-:Y:S01]  /*17c0*/  @!P3 FMUL R45, R45, 16777216 ;  /* 0x4b8000002d2db820 */ /* 0x000fe20000400000 */
[----:B------:R-:W-:Y:S01]  /*17d0*/  @P0 FMUL R19, R19, 0.25 ;  /* 0x3e80000013130820 */ /* 0x000fe20000400000 */
[----:B------:R-:W-:Y:S01]  /*17e0*/  @P0 FMUL R18, R18, 0.25 ;  /* 0x3e80000012120820 */ /* 0x000fe20000400000 */
[----:B------:R-:W-:Y:S01]  /*17f0*/  @P0 FMUL R33, R33, 0.25 ;  /* 0x3e80000021210820 */ /* 0x000fe20000400000 */
[----:B------:R-:W-:Y:S01]  /*1800*/  @P0 FMUL R27, R27, 0.25 ;  /* 0x3e8000001b1b0820 */ /* 0x000fe20000400000 */
[----:B------:R-:W-:Y:S01]  /*1810*/  @P0 FMUL R26, R26, 0.25 ;  /* 0x3e8000001a1a0820 */ /* 0x000fe20000400000 */
[----:B-1----:R-:W-:Y:S01]  /*1820*/  ULEA UR6, UR5, UR4, 0x18 ;  /* 0x0000000405067291 */ /* 0x002fe2000f8ec03f */
[----:B------:R-:W-:Y:S01]  /*1830*/  @!P3 FMUL R30, R30, 16777216 ;  /* 0x4b8000001e1eb820 */ /* 0x000fe20000400000 */
[----:B------:R-:W-:Y:S01]  /*1840*/  @!P3 FMUL R31, R31, 16777216 ;  /* 0x4b8000001f1fb820 */ /* 0x000fe20000400000 */
[----:B------:R-:W-:Y:S01]  /*1850*/  @!P3 FMUL R23, R23, 16777216 ;  /* 0x4b8000001717b820 */ /* 0x000fe20000400000 */
[----:B------:R-:W-:Y:S01]  /*1860*/  @!P3 FMUL R19, R19, 16777216 ;  /* 0x4b8000001313b820 */ /* 0x000fe20000400000 */
[----:B------:R-:W-:Y:S01]  /*1870*/  @!P3 FMUL R18, R18, 16777216 ;  /* 0x4b8000001212b820 */ /* 0x000fe20000400000 */
[----:B------:R-:W-:Y:S01]  /*1880*/  @!P3 FMUL R33, R33, 16777216 ;  /* 0x4b8000002121b820 */ /* 0x000fe20000400000 */
[C---:B0-----:R-:W-:Y:S01]  /*1890*/  IMAD.SHL.U32 R2, R0.reuse, 0x4, RZ ;  /* 0x0000000400027824 */ /* 0x041fe200078e00ff */
[C---:B------:R-:W-:Y:S01]  /*18a0*/  SHF.L.U32 R7, R0.reuse, 0x3, RZ ;  /* 0x0000000300077819 */ /* 0x040fe200000006ff */
[C---:B------:R-:W-:Y:S01]  /*18b0*/  IMAD.SHL.U32 R5, R0.reuse, 0x40, RZ ;  /* 0x0000004000057824 */ /* 0x040fe200078e00ff */
[C---:B------:R-:W-:Y:S01]  /*18c0*/  LOP3.LUT R4, R0.reuse, 0x7, RZ, 0xc0, !PT ;  /* 0x0000000700047812 */ /* 0x040fe200078ec0ff */
[----:B------:R-:W-:Y:S01]  /*18d0*/  IMAD.SHL.U32 R13, R0, 0x80, RZ ;  /* 0x00000080000d7824 */ /* 0x000fe200078e00ff */
[----:B------:R-:W-:Y:S01]  /*18e0*/  LOP3.LUT R2, R2, 0xb8, RZ, 0xc0, !PT ;  /* 0x000000b802027812 */ /* 0x000fe200078ec0ff */
[----:B------:R-:W-:Y:S01]  /*18f0*/  @!P3 FMUL R27, R27, 16777216 ;  /* 0x4b8000001b1bb820 */ /* 0x000fe20000400000 */
[----:B------:R-:W-:Y:S01]  /*1900*/  LOP3.LUT R7, R7, 0x180, RZ, 0xc0, !PT ;  /* 0x0000018007077812 */ /* 0x000fe200078ec0ff */
[----:B------:R-:W-:Y:S01]  /*1910*/  @!P3 FMUL R26, R26, 16777216 ;  /* 0x4b8000001a1ab820 */ /* 0x000fe20000400000 */
[--C-:B------:R-:W-:Y:S01]  /*1920*/  SHF.R.S32.HI R8, RZ, 0x4, R0.reuse ;  /* 0x00000004ff087819 */ /* 0x100fe20000011400 */
[----:B------:R-:W-:Y:S01]  /*1930*/  ULDC.64 UR4, c[0x0][0x270] ;  /* 0x00009c0000047ab9 */ /* 0x000fe20000000a00 */
[----:B------:R-:W-:Y:S01]  /*1940*/  SHF.R.U32.HI R6, RZ, 0x1, R0 ;  /* 0x00000001ff067819 */ /* 0x000fe20000011600 */
[----:B------:R-:W-:Y:S01]  /*1950*/  IMAD R7, R4, 0x10, R7 ;  /* 0x0000001004077824 */ /* 0x000fe200078e0207 */
[----:B------:R-:W-:Y:S01]  /*1960*/  LOP3.LUT R5, R2, 0x40, R5, 0xf8, !PT ;  /* 0x0000004002057812 */ /* 0x000fe200078ef805 */
[----:B------:R-:W-:Y:S01]  /*1970*/  UIMAD UR4, UR9, UR4, URZ ;  /* 0x00000004090472a4 */ /* 0x000fe2000f8e023f */
[----:B------:R-:W-:-:S02]  /*1980*/  SGXT R8, R8, 0x1 ;  /* 0x000000010808781a */ /* 0x000fc40000000200 */
[----:B------:R-:W-:Y:S01]  /*1990*/  LEA R9, R4, UR6, 0x3 ;  /* 0x0000000604097c11 */ /* 0x000fe2000f8e18ff */
[----:B------:R-:W-:Y:S01]  /*19a0*/  FMUL R4, R35, 8388608 ;  /* 0x4b00000023047820 */ /* 0x000fe20000400000 */
[----:B------:R-:W-:Y:S01]  /*19b0*/  LOP3.LUT R6, R6, 0x4, RZ, 0xc0, !PT ;  /* 0x0000000406067812 */ /* 0x000fe200078ec0ff */
[----:B------:R-:W-:Y:S01]  /*19c0*/  USHF.L.U32 UR7, UR4, 0x1, URZ ;  /* 0x0000000104077899 */ /* 0x000fe2000800063f */
[----:B------:R-:W-:Y:S01]  /*19d0*/  LOP3.LUT R8, R5, 0x240, R8, 0x78, !PT ;  /* 0x0000024005087812 */ /* 0x000fe200078e7808 */
[----:B------:R-:W-:Y:S01]  /*19e0*/  VIADD R5, R3, 0xc0cafb0d ;  /* 0xc0cafb0d03057836 */ /* 0x000fe20000000000 */
[----:B------:R-:W-:Y:S01]  /*19f0*/  LOP3.LUT R14, R7, 0x48, R0, 0x78, !PT ;  /* 0x00000048070e7812 */ /* 0x000fe200078e7800 */
[----:B------:R-:W-:Y:S01]  /*1a00*/  IMAD.IADD R15, R6, 0x1, R9 ;  /* 0x00000001060f7824 */ /* 0x000fe200078e0209 */
[----:B------:R-:W-:Y:S02]  /*1a10*/  FSEL R4, R4, R35, !P1 ;  /* 0x0000002304047208 */ /* 0x000fe40004800000 */
[----:B------:R-:W-:-:S02]  /*1a20*/  FSEL R6, RZ, -23, P1 ;  /* 0xc1b80000ff067808 */ /* 0x000fc40000800000 */
[----:B------:R-:W-:Y:S02]  /*1a30*/  LOP3.LUT R10, R5, 0xff800000, RZ, 0xc0, !PT ;  /* 0xff800000050a7812 */ /* 0x000fe400078ec0ff */
[----:B------:R-:W-:Y:S02]  /*1a40*/  LOP3.LUT R5, R14, 0x600, R13, 0xf8, !PT ;  /* 0x000006000e057812 */ /* 0x000fe400078ef80d */
[C---:B------:R-:W-:Y:S01]  /*1a50*/  FSETP.GT.AND P1, PT, |R35|.reuse, 8.50705917302346158658e+37, PT ;  /* 0x7e8000002300780b */ /* 0x040fe20003f24200 */
[----:B------:R-:W0:Y:S01]  /*1a60*/  MUFU.RCP R14, R45 ;  /* 0x0000002d000e7308 */ /* 0x000e220000001000 */
[----:B------:R-:W-:Y:S02]  /*1a70*/  FSEL R9, RZ, -23, P2 ;  /* 0xc1b80000ff097808 */ /* 0x000fe40001000000 */
[----:B------:R-:W-:Y:S02]  /*1a80*/  IADD3 R2, R4, -0x3f3504f3, RZ ;  /* 0xc0cafb0d04027810 */ /* 0x000fe40007ffe0ff */
[----:B------:R-:W-:-:S02]  /*1a90*/  FSETP.GEU.AND P2, PT, |R35|, 1.175494350822287508e-38, PT ;  /* 0x008000002300780b */ /* 0x000fc40003f4e200 */
[----:B------:R-:W-:Y:S02]  /*1aa0*/  LOP3.LUT R11, R2, 0xff800000, RZ, 0xc0, !PT ;  /* 0xff800000020b7812 */ /* 0x000fe400078ec0ff */
[----:B------:R-:W-:Y:S02]  /*1ab0*/  LOP3.LUT R22, R0, 0x10, RZ, 0xc0, !PT ;  /* 0x0000001000167812 */ /* 0x000fe400078ec0ff */
[----:B------:R-:W-:Y:S01]  /*1ac0*/  I2FP.F32.S32 R7, R11 ;  /* 0x0000000b00077245 */ /* 0x000fe20000201400 */
[----:B------:R-:W-:Y:S01]  /*1ad0*/  @P1 FMUL R35, R35, 0.25 ;  /* 0x3e80000023231820 */ /* 0x000fe20000400000 */
[----:B------:R-:W-:Y:S01]  /*1ae0*/  I2FP.F32.S32 R12, R10 ;  /* 0x0000000a000c7245 */ /* 0x000fe20000201400 */
[----:B------:R-:W-:Y:S02]  /*1af0*/  IMAD R2, R22, 0x4, R15 ;  /* 0x0000000416027824 */ /* 0x000fe400078e020f */
[----:B------:R-:W-:Y:S01]  /*1b00*/  @P1 FMUL R21, R21, 0.25 ;  /* 0x3e80000015151820 */ /* 0x000fe20000400000 */
[----:B------:R-:W-:Y:S01]  /*1b10*/  FFMA.FTZ R6, R7, 1.1920928955078125e-07, R6 ;  /* 0x3400000007067823 */ /* 0x000fe20000010006 */
[----:B0-----:R-:W-:Y:S01]  /*1b20*/  FMUL R22, R14, R30 ;  /* 0x0000001e0e167220 */ /* 0x001fe20000400000 */
[----:B------:R-:W-:Y:S01]  /*1b30*/  @!P2 FMUL R35, R35, 16777216 ;  /* 0x4b8000002323a820 */ /* 0x000fe20000400000 */
[----:B------:R-:W-:Y:S01]  /*1b40*/  FFMA.FTZ R7, R12, 1.1920928955078125e-07, R9 ;  /* 0x340000000c077823 */ /* 0x000fe20000010009 */
[C---:B------:R-:W-:Y:S01]  /*1b50*/  FMUL R9, R14.reuse, R31 ;  /* 0x0000001f0e097220 */ /* 0x040fe20000400000 */
[C---:B------:R-:W-:Y:S01]  /*1b60*/  FMUL R12, R14.reuse, R23 ;  /* 0x000000170e0c7220 */ /* 0x040fe20000400000 */
[C---:B------:R-:W-:Y:S01]  /*1b70*/  FMUL R30, R14.reuse, R18 ;  /* 0x000000120e1e7220 */ /* 0x040fe20000400000 */
[C---:B------:R-:W-:Y:S01]  /*1b80*/  FMUL R23, R14.reuse, R33 ;  /* 0x000000210e177220 */ /* 0x040fe20000400000 */
[C---:B------:R-:W-:Y:S01]  /*1b90*/  FMUL R13, R14.reuse, R19 ;  /* 0x000000130e0d7220 */ /* 0x040fe20000400000 */
[C---:B------:R-:W-:Y:S01]  /*1ba0*/  FMUL R18, R14.reuse, R27 ;  /* 0x0000001b0e127220 */ /* 0x040fe20000400000 */
[----:B------:R-:W-:Y:S01]  /*1bb0*/  FMUL R31, R14, R26 ;  /* 0x0000001a0e1f7220 */ /* 0x000fe20000400000 */
[----:B------:R-:W0:Y:S01]  /*1bc0*/  MUFU.RCP R19, R35 ;  /* 0x0000002300137308 */ /* 0x000e220000001000 */
[----:B------:R-:W-:Y:S01]  /*1bd0*/  IMAD.IADD R14, R4, 0x1, -R11 ;  /* 0x00000001040e7824 */ /* 0x000fe200078e0a0b */
[----:B------:R-:W-:Y:S01]  /*1be0*/  MOV R26, 0x3dc6b27f ;  /* 0x3dc6b27f001a7802 */ /* 0x000fe20000000f00 */
[----:B------:R-:W-:-:S02]  /*1bf0*/  IMAD.IADD R15, R3, 0x1, -R10 ;  /* 0x00000001030f7824 */ /* 0x000fc400078e0a0a */
[----:B------:R-:W-:Y:S01]  /*1c00*/  @P1 FMUL R20, R20, 0.25 ;  /* 0x3e80000014141820 */ /* 0x000fe20000400000 */
[----:B------:R-:W-:Y:S01]  /*1c10*/  FADD R14, R14, -1 ;  /* 0xbf8000000e0e7421 */ /* 0x000fe20000000000 */
[----:B------:R-:W-:Y:S01]  /*1c20*/  @P1 FMUL R17, R17, 0.25 ;  /* 0x3e80000011111820 */ /* 0x000fe20000400000 */
[----:B------:R-:W-:Y:S01]  /*1c30*/  FADD R15, R15, -1 ;  /* 0xbf8000000f0f7421 */ /* 0x000fe20000000000 */
[----:B------:R-:W-:Y:S01]  /*1c40*/  @P1 FMUL R16, R16, 0.25 ;  /* 0x3e80000010101820 */ /* 0x000fe20000400000 */
[-C--:B------:R-:W-:Y:S01]  /*1c50*/  FFMA.FTZ R11, R14, R26.reuse, -0.16845393180847167969 ;  /* 0xbe2c7f300e0b7423 */ /* 0x080fe2000001001a */
[----:B------:R-:W-:Y:S01]  /*1c60*/  @P1 FMUL R29, R29, 0.25 ;  /* 0x3e8000001d1d1820 */ /* 0x000fe20000400000 */
[C---:B------:R-:W-:Y:S01]  /*1c70*/  FFMA.FTZ R10, R15.reuse, R26, -0.16845393180847167969 ;  /* 0xbe2c7f300f0a7423 */ /* 0x040fe2000001001a */
[----:B------:R-:W-:Y:S01]  /*1c80*/  @P1 FMUL R28, R28, 0.25 ;  /* 0x3e8000001c1c1820 */ /* 0x000fe20000400000 */
[----:B------:R-:W-:Y:S01]  /*1c90*/  @P1 FMUL R24, R24, 0.25 ;  /* 0x3e80000018181820 */ /* 0x000fe20000400000 */
[----:B------:R-:W-:Y:S01]  /*1ca0*/  FFMA.FTZ R11, R14, R11, 0.1716887056827545166 ;  /* 0x3e2fcf2a0e0b7423 */ /* 0x000fe2000001000b */
[----:B------:R-:W-:Y:S01]  /*1cb0*/  FFMA.FTZ R10, R15, R10, 0.1716887056827545166 ;  /* 0x3e2fcf2a0f0a7423 */ /* 0x000fe2000001000a */
[----:B------:R-:W-:Y:S01]  /*1cc0*/  @P1 FMUL R25, R25, 0.25 ;  /* 0x3e80000019191820 */ /* 0x000fe20000400000 */
[----:B------:R-:W-:Y:S01]  /*1cd0*/  @!P2 FMUL R21, R21, 16777216 ;  /* 0x4b8000001515a820 */ /* 0x000fe20000400000 */
[----:B------:R-:W-:Y:S01]  /*1ce0*/  @!P2 FMUL R20, R20, 16777216 ;  /* 0x4b8000001414a820 */ /* 0x000fe20000400000 */
[----:B------:R-:W-:Y:S01]  /*1cf0*/  @!P2 FMUL R17, R17, 16777216 ;  /* 0x4b8000001111a820 */ /* 0x000fe20000400000 */
[----:B------:R-:W-:Y:S01]  /*1d00*/  @!P2 FMUL R16, R16, 16777216 ;  /* 0x4b8000001010a820 */ /* 0x000fe20000400000 */
[----:B------:R-:W-:Y:S01]  /*1d10*/  @!P2 FMUL R29, R29, 16777216 ;  /* 0x4b8000001d1da820 */ /* 0x000fe20000400000 */
[----:B------:R-:W-:Y:S01]  /*1d20*/  @!P2 FMUL R28, R28, 16777216 ;  /* 0x4b8000001c1ca820 */ /* 0x000fe20000400000 */
[----:B------:R-:W-:Y:S01]  /*1d30*/  @!P2 FMUL R24, R24, 16777216 ;  /* 0x4b8000001818a820 */ /* 0x000fe20000400000 */
[C---:B------:R-:W-:Y:S01]  /*1d40*/  FFMA.FTZ R11, R14.reuse, R11, -0.17900948226451873779 ;  /* 0xbe374e430e0b7423 */ /* 0x040fe2000001000b */
[----:B------:R-:W-:Y:S01]  /*1d50*/  FFMA.FTZ R10, R15, R10, -0.17900948226451873779 ;  /* 0xbe374e430f0a7423 */ /* 0x000fe2000001000a */
[----:B------:R-:W-:Y:S01]  /*1d60*/  @!P2 FMUL R25, R25, 16777216 ;  /* 0x4b8000001919a820 */ /* 0x000fe20000400000 */
[C---:B0-----:R-:W-:Y:S01]  /*1d70*/  FMUL R26, R19.reuse, R21 ;  /* 0x00000015131a7220 */ /* 0x041fe20000400000 */
[C---:B------:R-:W-:Y:S01]  /*1d80*/  FMUL R21, R19.reuse, R20 ;  /* 0x0000001413157220 */ /* 0x040fe20000400000 */
[C---:B------:R-:W-:Y:S01]  /*1d90*/  FMUL R20, R19.reuse, R17 ;  /* 0x0000001113147220 */ /* 0x040fe20000400000 */
[C---:B------:R-:W-:Y:S01]  /*1da0*/  FMUL R27, R19.reuse, R16 ;  /* 0x00000010131b7220 */ /* 0x040fe20000400000 */
[C---:B------:R-:W-:Y:S01]  /*1db0*/  FMUL R29, R19.reuse, R29 ;  /* 0x0000001d131d7220 */ /* 0x040fe20000400000 */
[C---:B------:R-:W-:Y:S01]  /*1dc0*/  FMUL R28, R19.reuse, R28 ;  /* 0x0000001c131c7220 */ /* 0x040fe20000400000 */
[----:B------:R-:W-:Y:S01]  /*1dd0*/  FMUL R24, R19, R24 ;  /* 0x0000001813187220 */ /* 0x000fe20000400000 */
[----:B------:R-:W-:Y:S01]  /*1de0*/  FFMA.FTZ R17, R14, R11, 0.20512372255325317383 ;  /* 0x3e520bf40e117423 */ /* 0x000fe2000001000b */
[----:B------:R-:W-:Y:S01]  /*1df0*/  FFMA.FTZ R16, R15, R10, 0.20512372255325317383 ;  /* 0x3e520bf40f107423 */ /* 0x000fe2000001000a */
[----:B------:R-:W-:Y:S01]  /*1e00*/  FMUL R19, R19, R25 ;  /* 0x0000001913137220 */ /* 0x000fe20000400000 */
[----:B------:R-:W-:Y:S01]  /*1e10*/  F2FP.F16.F32.PACK_AB R11, R28, R21 ;  /* 0x000000151c0b723e */ /* 0x000fe200000000ff */
[C---:B------:R-:W-:Y:S01]  /*1e20*/  FFMA.FTZ R17, R14.reuse, R17, -0.24046532809734344482 ;  /* 0xbe763c8b0e117423 */ /* 0x040fe20000010011 */
[----:B------:R-:W-:Y:S01]  /*1e30*/  FFMA.FTZ R16, R15, R16, -0.24046532809734344482 ;  /* 0xbe763c8b0f107423 */ /* 0x000fe20000010010 */
[----:B------:R-:W-:Y:S01]  /*1e40*/  F2FP.F16.F32.PACK_AB R10, R27, R24 ;  /* 0x000000181b0a723e */ /* 0x000fe200000000ff */
[----:B------:R-:W0:Y:S01]  /*1e50*/  LDC R28, c[0x0][0x278] ;  /* 0x00009e00ff1c7b82 */ /* 0x000e220000000800 */
[----:B------:R-:W-:Y:S01]  /*1e60*/  F2FP.F16.F32.PACK_AB R21, R29, R26 ;  /* 0x0000001a1d15723e */ /* 0x000fe200000000ff */
[----:B------:R-:W-:Y:S01]  /*1e70*/  FFMA.FTZ R17, R14, R17, 0.28857114911079406738 ;  /* 0x3e93bf990e117423 */ /* 0x000fe20000010011 */
[----:B------:R-:W-:Y:S01]  /*1e80*/  F2FP.F16.F32.PACK_AB R20, R20, R19 ;  /* 0x000000131414723e */ /* 0x000fe200000000ff */
[----:B------:R-:W-:Y:S01]  /*1e90*/  FFMA.FTZ R16, R15, R16, 0.28857114911079406738 ;  /* 0x3e93bf990f107423 */ /* 0x000fe20000010010 */
[----:B------:R-:W-:Y:S01]  /*1ea0*/  F2FP.F16.F32.PACK_AB R23, R22, R23 ;  /* 0x000000171617723e */ /* 0x000fe200000000ff */
[----:B------:R-:W-:Y:S01]  /*1eb0*/  STS.64 [R8+UR6], R10 ;  /* 0x0000000a08007988 */ /* 0x000fe20008000a06 */
[----:B------:R-:W-:Y:S01]  /*1ec0*/  F2FP.F16.F32.PACK_AB R22, R30, R31 ;  /* 0x0000001f1e16723e */ /* 0x000fe200000000ff */
[----:B------:R-:W-:Y:S01]  /*1ed0*/  FFMA.FTZ R17, R14, R17, -0.36067417263984680176 ;  /* 0xbeb8aa490e117423 */ /* 0x000fe20000010011 */
[----:B------:R-:W-:Y:S01]  /*1ee0*/  LOP3.LUT R26, R8, 0x8, RZ, 0x3c, !PT ;  /* 0x00000008081a7812 */ /* 0x000fe200078e3cff */
[----:B------:R1:W-:Y:S01]  /*1ef0*/  STS.64 [R8+UR6+0x100], R20 ;  /* 0x0001001408007988 */ /* 0x0003e20008000a06 */
[----:B------:R-:W-:Y:S01]  /*1f00*/  F2FP.F16.F32.PACK_AB R19, R9, R12 ;  /* 0x0000000c0913723e */ /* 0x000fe200000000ff */
[----:B------:R-:W-:Y:S01]  /*1f10*/  FFMA.FTZ R16, R15, R16, -0.36067417263984680176 ;  /* 0xbeb8aa490f107423 */ /* 0x000fe20000010010 */
[----:B------:R-:W-:Y:S01]  /*1f20*/  F2FP.F16.F32.PACK_AB R18, R13, R18 ;  /* 0x000000120d12723e */ /* 0x000fe200000000ff */
[----:B------:R2:W-:Y:S01]  /*1f30*/  STS.64 [R26+UR6+0x400], R22 ;  /* 0x000400161a007988 */ /* 0x0005e20008000a06 */
[----:B------:R-:W-:Y:S01]  /*1f40*/  FFMA.FTZ R17, R14, R17, 0.48089820146560668945 ;  /* 0x3ef6384a0e117423 */ /* 0x000fe20000010011 */
[C---:B------:R-:W-:Y:S01]  /*1f50*/  FFMA.FTZ R16, R15.reuse, R16, 0.48089820146560668945 ;  /* 0x3ef6384a0f107423 */ /* 0x040fe20000010010 */
[----:B------:R-:W-:Y:S01]  /*1f60*/  ISETP.GE.U32.AND P1, PT, R4, 0x7f800000, PT ;  /* 0x7f8000000400780c */ /* 0x000fe20003f26070 */
[----:B------:R3:W-:Y:S01]  /*1f70*/  STS.64 [R26+UR6+0x500], R18 ;  /* 0x000500121a007988 */ /* 0x0007e20008000a06 */
[C---:B------:R-:W-:Y:S01]  /*1f80*/  FFMA.FTZ R17, R14.reuse, R17, -0.72134751081466674805 ;  /* 0xbf38aa3b0e117423 */ /* 0x040fe20000010011 */
[----:B------:R-:W-:Y:S01]  /*1f90*/  FFMA.FTZ R16, R15, R16, -0.72134751081466674805 ;  /* 0xbf38aa3b0f107423 */ /* 0x000fe20000010010 */
[----:B------:R-:W-:Y:S01]  /*1fa0*/  ISETP.GE.U32.AND P2, PT, R3, 0x7f800000, PT ;  /* 0x7f8000000300780c */ /* 0x000fe20003f46070 */
[----:B-1----:R-:W2:Y:S01]  /*1fb0*/  LDC.64 R20, c[0x0][0x228] ;  /* 0x00008a00ff147b82 */ /* 0x002ea20000000a00 */
[----:B------:R-:W-:Y:S01]  /*1fc0*/  FMUL R17, R14, R17 ;  /* 0x000000110e117220 */ /* 0x000fe20000400000 */
[----:B------:R-:W-:Y:S01]  /*1fd0*/  FMUL R16, R15, R16 ;  /* 0x000000100f107220 */ /* 0x000fe20000400000 */
[----:B------:R-:W-:-:S05]  /*1fe0*/  LOP3.LUT R8, R5, 0x8, RZ, 0x3c, !PT ;  /* 0x0000000805087812 */ /* 0x000fca00078e3cff */
[----:B------:R-:W-:Y:S01]  /*1ff0*/  BAR.SYNC.DEFER_BLOCKING 0x0 ;  /* 0x0000000000007b1d */ /* 0x000fe20000010000 */
[C---:B------:R-:W-:Y:S01]  /*2000*/  FMUL R17, R14.reuse, R17 ;  /* 0x000000110e117220 */ /* 0x040fe20000400000 */
[----:B------:R-:W-:Y:S01]  /*2010*/  FMUL R16, R15, R16 ;  /* 0x000000100f107220 */ /* 0x000fe20000400000 */
[----:B------:R-:W-:Y:S01]  /*2020*/  IMAD R10, R47, UR5, RZ ;  /* 0x000000052f0a7c24 */ /* 0x000fe2000f8e02ff */
[----:B------:R-:W-:Y:S01]  /*2030*/  @P1 MOV R13, 0x7f800000 ;  /* 0x7f800000000d1802 */ /* 0x000fe20000000f00 */
[----:B------:R-:W-:Y:S01]  /*2040*/  FFMA.FTZ R17, R14, 1.4426950216293334961, R17 ;  /* 0x3fb8aa3b0e117823 */ /* 0x000fe20000010011 */
[----:B------:R-:W-:Y:S01]  /*2050*/  FFMA.FTZ R16, R15, 1.4426950216293334961, R16 ;  /* 0x3fb8aa3b0f107823 */ /* 0x000fe20000010010 */
[----:B------:R-:W-:Y:S01]  /*2060*/  SHF.R.U32.HI R15, RZ, 0x5, R0 ;  /* 0x00000005ff0f7819 */ /* 0x000fe20000011600 */
[----:B------:R-:W-:Y:S02]  /*2070*/  IMAD.SHL.U32 R11, R10, 0x2, RZ ;  /* 0x000000020a0b7824 */ /* 0x000fe400078e00ff */
[----:B------:R-:W-:Y:S01]  /*2080*/  FADD R24, R6, R17 ;  /* 0x0000001106187221 */ /* 0x000fe20000000000 */
[----:B------:R-:W-:Y:S01]  /*2090*/  FADD R25, R7, R16 ;  /* 0x0000001007197221 */ /* 0x000fe20000000000 */
[----:B------:R-:W-:Y:S01]  /*20a0*/  SGXT.U32 R15, R15, 0x2 ;  /* 0x000000020f0f781a */ /* 0x000fe20000000000 */
[----:B------:R-:W-:Y:S01]  /*20b0*/  @P1 FFMA.FTZ R24, R4, R13, +INF ;  /* 0x7f80000004181423 */ /* 0x000fe2000001000d */
[----:B------:R-:W-:Y:S01]  /*20c0*/  UIMAD.WIDE UR4, UR4, 0x2, URZ ;  /* 0x00000002040478a5 */ /* 0x000fe2000f8e023f */
[----:B------:R-:W-:Y:S01]  /*20d0*/  IMAD.HI R10, R10, 0x2, RZ ;  /* 0x000000020a0a7827 */ /* 0x000fe200078e02ff */
[----:B------:R-:W-:-:S03]  /*20e0*/  FSETP.NEU.AND P0, PT, R4, RZ, PT ;  /* 0x000000ff0400720b */ /* 0x000fc60003f0d000 */
[----:B0-----:R-:W-:Y:S01]  /*20f0*/  IMAD R12, R15, R28, RZ ;  /* 0x0000001c0f0c7224 */ /* 0x001fe200078e02ff */
[----:B--2---:R-:W-:Y:S01]  /*2100*/  IADD3 R22, P1, P3, R11, UR7, R20 ;  /* 0x000000070b167c10 */ /* 0x004fe2000fb3e014 */
[----:B------:R-:W-:Y:S01]  /*2110*/  @P2 IMAD.MOV.U32 R4, RZ, RZ, 0x7f800000 ;  /* 0x7f800000ff042424 */ /* 0x000fe200078e00ff */
[----:B------:R-:W-:Y:S01]  /*2120*/  ULDC UR4, c[0x0][0x27c] ;  /* 0x00009f0000047ab9 */ /* 0x000fe20000000800 */
[----:B------:R-:W-:Y:S01]  /*2130*/  IMAD R13, R28, 0x4, R12 ;  /* 0x000000041c0d7824 */ /* 0x000fe200078e020c */
[----:B------:R0:W1:Y:S01]  /*2140*/  LDS.64 R6, [R5+UR6] ;  /* 0x0000000605067984 */ /* 0x0000620008000a00 */
[----:B---3--:R-:W-:Y:S01]  /*2150*/  IADD3.X R26, R10, UR5, R21, P1, P3 ;  /* 0x000000050a1a7c10 */ /* 0x008fe20008fe6415 */
[C---:B------:R-:W-:Y:S01]  /*2160*/  @P2 FFMA.FTZ R25, R3.reuse, R4, +INF ;  /* 0x7f80000003192423 */ /* 0x040fe20000010004 */
[----:B------:R-:W-:Y:S01]  /*2170*/  FSETP.NEU.AND P1, PT, R3, RZ, PT ;  /* 0x000000ff0300720b */ /* 0x000fe20003f2d000 */
[----:B------:R-:W2:Y:S01]  /*2180*/  LDS.64 R8, [R8+UR6] ;  /* 0x0000000608087984 */ /* 0x000ea20008000a00 */
[----:B------:R-:W-:Y:S01]  /*2190*/  LEA R15, R28, R13, 0x2 ;  /* 0x0000000d1c0f7211 */ /* 0x000fe200078e10ff */
[----:B------:R-:W-:Y:S01]  /*21a0*/  UIMAD UR4, UR9, UR4, URZ ;  /* 0x00000004090472a4 */ /* 0x000fe2000f8e023f */
[----:B------:R-:W-:-:S02]  /*21b0*/  LEA R10, P3, R12, R22, 0x1 ;  /* 0x000000160c0a7211 */ /* 0x000fc400078608ff */
[----:B0-----:R-:W-:Y:S01]  /*21c0*/  LEA.HI R5, R0, 0x1c, RZ, 0x1b ;  /* 0x0000001c00057811 */ /* 0x001fe200078fd8ff */
[----:B------:R-:W-:Y:S01]  /*21d0*/  IMAD R17, R28, 0x4, R15 ;  /* 0x000000041c117824 */ /* 0x000fe200078e020f */
[----:B------:R-:W-:Y:S01]  /*21e0*/  LEA.HI.X.SX32 R11, R12, R26, 0x1, P3 ;  /* 0x0000001a0c0b7211 */ /* 0x000fe200018f0eff */
[----:B------:R-:W-:Y:S01]  /*21f0*/  USHF.L.U32 UR7, UR4, 0x2, URZ ;  /* 0x0000000204077899 */ /* 0x000fe2000800063f */
[----:B------:R-:W-:Y:S01]  /*2200*/  LEA R12, P2, R13, R22, 0x1 ;  /* 0x000000160d0c7211 */ /* 0x000fe200078408ff */
[----:B------:R-:W-:Y:S01]  /*2210*/  IMAD R5, R5, R28, RZ ;  /* 0x0000001c05057224 */ /* 0x000fe200078e02ff */
[C---:B------:R-:W-:Y:S01]  /*2220*/  LEA R3, R28.reuse, R17, 0x2 ;  /* 0x000000111c037211 */ /* 0x040fe200078e10ff */
[----:B------:R-:W-:Y:S01]  /*2230*/  UIMAD.WIDE UR4, UR4, 0x4, URZ ;  /* 0x00000004040478a5 */ /* 0x000fe2000f8e023f */
[-C--:B------:R-:W-:Y:S02]  /*2240*/  LEA R14, P3, R15, R22.reuse, 0x1 ;  /* 0x000000160f0e7211 */ /* 0x080fe400078608ff */
[----:B------:R-:W-:Y:S01]  /*2250*/  LEA R4, P4, R5, R22, 0x1 ;  /* 0x0000001605047211 */ /* 0x000fe200078808ff */
[----:B------:R-:W-:Y:S01]  /*2260*/  IMAD R21, R28, 0x4, R3 ;  /* 0x000000041c157824 */ /* 0x000fe200078e0203 */
[----:B------:R-:W-:-:S02]  /*2270*/  LEA.HI.X.SX32 R13, R13, R26, 0x1, P2 ;  /* 0x0000001a0d0d7211 */ /* 0x000fc400010f0eff */
[----:B------:R-:W-:Y:S01]  /*2280*/  LEA.HI.X.SX32 R15, R15, R26, 0x1, P3 ;  /* 0x0000001a0f0f7211 */ /* 0x000fe200018f0eff */
[----:B------:R-:W-:Y:S01]  /*2290*/  IMAD R23, R28, 0x4, R21 ;  /* 0x000000041c177824 */ /* 0x000fe200078e0215 */
[----:B------:R-:W-:Y:S02]  /*22a0*/  LEA R16, P2, R17, R22, 0x1 ;  /* 0x0000001611107211 */ /* 0x000fe400078408ff */
[----:B------:R-:W-:Y:S02]  /*22b0*/  LEA.HI.X.SX32 R5, R5, R26, 0x1, P4 ;  /* 0x0000001a05057211 */ /* 0x000fe400020f0eff */
[-C--:B------:R-:W-:Y:S02]  /*22c0*/  LEA R18, P3, R3, R22.reuse, 0x1 ;  /* 0x0000001603127211 */ /* 0x080fe400078608ff */
[-C--:B------:R-:W-:Y:S02]  /*22d0*/  LEA R20, P4, R21, R22.reuse, 0x1 ;  /* 0x0000001615147211 */ /* 0x080fe400078808ff */
[----:B------:R-:W-:-:S02]  /*22e0*/  LEA R22, P5, R23, R22, 0x1 ;  /* 0x0000001617167211 */ /* 0x000fc400078a08ff */
[-C--:B------:R-:W-:Y:S02]  /*22f0*/  LEA.HI.X.SX32 R17, R17, R26.reuse, 0x1, P2 ;  /* 0x0000001a11117211 */ /* 0x080fe400010f0eff */
[-C--:B------:R-:W-:Y:S02]  /*2300*/  LEA.HI.X.SX32 R19, R3, R26.reuse, 0x1, P3 ;  /* 0x0000001a03137211 */ /* 0x080fe400018f0eff */
[-C--:B------:R-:W-:Y:S01]  /*2310*/  LEA.HI.X.SX32 R21, R21, R26.reuse, 0x1, P4 ;  /* 0x0000001a15157211 */ /* 0x080fe200020f0eff */
[----:B-1----:R0:W-:Y:S01]  /*2320*/  STG.E.U16 desc[UR14][R10.64], R6 ;  /* 0x000000060a007986 */ /* 0x0021e2000c10150e */
[----:B------:R-:W-:Y:S02]  /*2330*/  LEA.HI.X.SX32 R23, R23, R26, 0x1, P5 ;  /* 0x0000001a17177211 */ /* 0x000fe400028f0eff */
[----:B------:R-:W-:Y:S01]  /*2340*/  FSEL R3, R24, -INF , P0 ;  /* 0xff80000018037808 */ /* 0x000fe20000000000 */
[----:B--2---:R1:W-:Y:S01]  /*2350*/  STG.E.U16 desc[UR14][R12.64], R8 ;  /* 0x000000080c007986 */ /* 0x0043e2000c10150e */
[----:B------:R-:W-:Y:S01]  /*2360*/  PRMT R28, R8, 0x7632, R28 ;  /* 0x00007632081c7816 */ /* 0x000fe2000000001c */
[----:B------:R-:W2:Y:S01]  /*2370*/  LDC.64 R26, c[0x0][0x230] ;  /* 0x00008c00ff1a7b82 */ /* 0x000ea20000000a00 */
[C---:B------:R-:W-:Y:S01]  /*2380*/  LOP3.LUT P0, RZ, R0.reuse, 0x60, RZ, 0xc0, !PT ;  /* 0x0000006000ff7812 */ /* 0x040fe2000780c0ff */
[----:B------:R-:W-:Y:S01]  /*2390*/  FFMA R36, R3, 0.69314718246459960938, R36 ;  /* 0x3f31721803247823 */ /* 0x000fe20000000024 */
[----:B------:R-:W-:Y:S01]  /*23a0*/  SHF.L.U32 R3, R0, 0x1, RZ ;  /* 0x0000000100037819 */ /* 0x000fe200000006ff */
[----:B------:R-:W-:Y:S01]  /*23b0*/  IMAD.HI R0, R47, 0x4, RZ ;  /* 0x000000042f007827 */ /* 0x000fe200078e02ff */
[----:B0-----:R-:W-:-:S02]  /*23c0*/  PRMT R11, R6, 0x7632, R11 ;  /* 0x00007632060b7816 */ /* 0x001fc4000000000b */
[----:B------:R-:W-:Y:S02]  /*23d0*/  FSEL R6, R25, -INF , P1 ;  /* 0xff80000019067808 */ /* 0x000fe40000800000 */
[----:B-1----:R-:W-:Y:S01]  /*23e0*/  PRMT R13, R7, 0x7632, R13 ;  /* 0x00007632070d7816 */ /* 0x002fe2000000000d */
[----:B------:R0:W-:Y:S01]  /*23f0*/  STG.E.U16 desc[UR14][R14.64], R11 ;  /* 0x0000000b0e007986 */ /* 0x0001e2000c10150e */
[----:B------:R-:W-:Y:S01]  /*2400*/  LOP3.LUT R3, R3, 0x78, RZ, 0xc0, !PT ;  /* 0x0000007803037812 */ /* 0x000fe200078ec0ff */
[----:B------:R-:W-:Y:S02]  /*2410*/  FFMA R37, R6, 0.69314718246459960938, R37 ;  /* 0x3f31721806257823 */ /* 0x000fe40000000025 */
[----:B------:R-:W-:Y:S04]  /*2420*/  STG.E.U16 desc[UR14][R16.64], R28 ;  /* 0x0000001c10007986 */ /* 0x000fe8000c10150e */
[----:B------:R1:W-:Y:S01]  /*2430*/  STG.E.U16 desc[UR14][R18.64], R7 ;  /* 0x0000000712007986 */ /* 0x0003e2000c10150e */
[----:B0-----:R-:W-:-:S03]  /*2440*/  PRMT R15, R9, 0x7632, R15 ;  /* 0x00007632090f7816 */ /* 0x001fc6000000000f */
[----:B------:R0:W-:Y:S04]  /*2450*/  STG.E.U16 desc[UR14][R20.64], R9 ;  /* 0x0000000914007986 */ /* 0x0001e8000c10150e */
[----:B------:R0:W-:Y:S01]  /*2460*/  STG.E.U16 desc[UR14][R22.64], R13 ;  /* 0x0000000d16007986 */ /* 0x0001e2000c10150e */
[----:B-1----:R-:W-:-:S03]  /*2470*/  IMAD.SHL.U32 R7, R47, 0x4, RZ ;  /* 0x000000042f077824 */ /* 0x002fc600078e00ff */
[----:B------:R0:W-:Y:S01]  /*2480*/  STG.E.U16 desc[UR14][R4.64], R15 ;  /* 0x0000000f04007986 */ /* 0x0001e2000c10150e */
[----:B------:R-:W-:Y:S01]  /*2490*/  BAR.SYNC.DEFER_BLOCKING 0x0 ;  /* 0x0000000000007b1d */ /* 0x000fe20000010000 */
[----:B--2---:R-:W-:-:S04]  /*24a0*/  IADD3 R6, P1, P2, R7, UR7, R26 ;  /* 0x0000000707067c10 */ /* 0x004fc8000fa3e01a */
[----:B------:R-:W-:Y:S01]  /*24b0*/  IADD3.X R7, R0, UR5, R27, P1, P2 ;  /* 0x0000000500077c10 */ /* 0x000fe20008fe441b */
[----:B------:R0:W-:Y:S02]  /*24c0*/  STS.64 [R3+UR6], R36 ;  /* 0x0000002403007988 */ /* 0x0001e40008000a06 */
[----:B------:R-:W-:Y:S06]  /*24d0*/  BAR.SYNC.DEFER_BLOCKING 0x0 ;  /* 0x0000000000007b1d */ /* 0x000fec0000010000 */
[----:B------:R-:W-:Y:S05]  /*24e0*/  @P0 EXIT ;  /* 0x000000000000094d */ /* 0x000fea0003800000 */
[----:B0-----:R-:W0:Y:S04]  /*24f0*/  LDS R3, [R2] ;  /* 0x0000000002037984 */ /* 0x001e280000000800 */
[----:B0-----:R-:W-:Y:S01]  /*2500*/  STG.E desc[UR14][R6.64], R3 ;  /* 0x0000000306007986 */ /* 0x001fe2000c10190e */
[----:B------:R-:W-:Y:S05]  /*2510*/  EXIT ;  /* 0x000000000000794d */ /* 0x000fea0003800000 */
.L_x_2:
[----:B------:R-:W-:-:S00]  /*2520*/  BRA `(.L_x_2) ;  /* 0xfffffffc00fc7947 */ /* 0x000fc0000383ffff */
[----:B------:R-:W-:-:S00]  /*2530*/  NOP ;  /* 0x0000000000007918 */ /* 0x000fc00000000000 */
        /* <DEDUP_REMOVED lines=12> */
.L_x_3:


//--------------------- .nv.global.init           --------------------------
	.section	.nv.global.init,"aw",@progbits
.nv.global.init:
	.type		_$_str,@object
	.size		_$_str,(.L_0 - _$_str)
_$_str:
        /*0000*/ 	.byte	0x5f, 0x5f, 0x43, 0x55, 0x44, 0x41, 0x5f, 0x46, 0x54, 0x5a, 0x00
.L_0:


//--------------------- .nv.shared.attn_fwd       --------------------------
	.section	.nv.shared.attn_fwd,"aw",@nobits
	.sectionflags	@""
	.align	16
	.zero		1024


//--------------------- .nv.shared.reserved.0     --------------------------
	.section	.nv.shared.reserved.0,"aw",@nobits
	.weak		__nv_reservedSMEM_offset_0_alias
	.size		__nv_reservedSMEM_offset_0_alias, 0, 0
	.other		__nv_reservedSMEM_offset_0_alias,@"STO_CUDA_RESERVED_SHARED STV_DEFAULT"
__nv_reservedSMEM_offset_0_alias:
	.zero		0


//--------------------- .nv.constant0.attn_fwd    --------------------------
	.section	.nv.constant0.attn_fwd,"a",@progbits
	.sectionflags	@""
	.align	4
.nv.constant0.attn_fwd:
	.zero		664


//--------------------- SYMBOLS --------------------------

	.type		.nv.reservedSmem.offset0,@object
	.size		.nv.reservedSmem.offset0,0x4
